//
// Generated by NVIDIA NVVM Compiler
//
// Compiler Build ID: CL-36424714
// Cuda compilation tools, release 13.0, V13.0.88
// Based on NVVM 20.0.0
//

.version 9.0
.target sm_100
.address_size 64

	// .globl	_Z15blur_horizontalPKhP6float2
.const .align 4 .u32 KSIZE;
.const .align 4 .u32 WIDTH;
.const .align 4 .u32 HEIGHT;
.const .align 4 .u32 THRESHOLD;
.const .align 8 .b8 d_kernels[128];
// _ZZ15blur_horizontalPKhP6float2E4tile has been demoted

.visible .entry _Z15blur_horizontalPKhP6float2(
	.param .u64 .ptr .align 1 _Z15blur_horizontalPKhP6float2_param_0,
	.param .u64 .ptr .align 1 _Z15blur_horizontalPKhP6float2_param_1
)
{
	.reg .pred 	%p<17>;
	.reg .b16 	%rs<19>;
	.reg .b32 	%r<64>;
	.reg .b32 	%f<114>;
	.reg .b64 	%rd<27>;
	// demoted variable
	.shared .align 1 .b8 _ZZ15blur_horizontalPKhP6float2E4tile[320];
	ld.param.u64 	%rd5, [_Z15blur_horizontalPKhP6float2_param_0];
	ld.param.u64 	%rd4, [_Z15blur_horizontalPKhP6float2_param_1];
	cvta.to.global.u64 	%rd1, %rd5;
	mov.u32 	%r29, %ctaid.x;
	mov.u32 	%r1, %ntid.x;
	mul.lo.s32 	%r2, %r29, %r1;
	mov.u32 	%r3, %tid.x;
	add.s32 	%r4, %r2, %r3;
	mov.u32 	%r30, %ctaid.y;
	mov.u32 	%r31, %ntid.y;
	mov.u32 	%r5, %tid.y;
	mad.lo.s32 	%r32, %r30, %r31, %r5;
	ld.const.u32 	%r7, [WIDTH];
	setp.ge.s32 	%p1, %r4, %r7;
	ld.const.u32 	%r33, [HEIGHT];
	setp.ge.s32 	%p2, %r32, %r33;
	or.pred  	%p3, %p1, %p2;
	@%p3 bra 	$L__BB0_18;
	ld.const.u32 	%r8, [KSIZE];
	shr.u32 	%r35, %r8, 31;
	add.s32 	%r36, %r8, %r35;
	shr.s32 	%r9, %r36, 1;
	mul.lo.s32 	%r10, %r7, %r32;
	add.s32 	%r11, %r10, %r4;
	cvt.s64.s32 	%rd6, %r11;
	add.s64 	%rd7, %rd1, %rd6;
	ld.global.u8 	%rs1, [%rd7];
	mov.u32 	%r37, _ZZ15blur_horizontalPKhP6float2E4tile;
	mad.lo.s32 	%r12, %r5, 80, %r37;
	add.s32 	%r13, %r9, %r3;
	add.s32 	%r14, %r12, %r13;
	st.shared.u8 	[%r14], %rs1;
	setp.ge.s32 	%p4, %r3, %r9;
	@%p4 bra 	$L__BB0_3;
	setp.lt.s32 	%p5, %r4, %r9;
	sub.s32 	%r38, %r4, %r9;
	selp.b32 	%r39, 0, %r38, %p5;
	add.s32 	%r40, %r10, %r39;
	cvt.s64.s32 	%rd8, %r40;
	add.s64 	%rd9, %rd1, %rd8;
	ld.global.u8 	%rs2, [%rd9];
	add.s32 	%r41, %r12, %r3;
	st.shared.u8 	[%r41], %rs2;
$L__BB0_3:
	sub.s32 	%r42, %r1, %r9;
	setp.lt.u32 	%p6, %r3, %r42;
	@%p6 bra 	$L__BB0_5;
	add.s32 	%r43, %r13, %r2;
	setp.lt.s32 	%p7, %r43, %r7;
	add.s32 	%r44, %r7, -1;
	selp.b32 	%r45, %r43, %r44, %p7;
	add.s32 	%r46, %r45, %r10;
	cvt.s64.s32 	%rd10, %r46;
	add.s64 	%rd11, %rd1, %rd10;
	ld.global.u8 	%rs3, [%rd11];
	add.s32 	%r47, %r14, %r9;
	st.shared.u8 	[%r47], %rs3;
$L__BB0_5:
	bar.sync 	0;
	setp.lt.s32 	%p8, %r8, 1;
	mov.f32 	%f112, 0f00000000;
	mov.f32 	%f113, %f112;
	@%p8 bra 	$L__BB0_17;
	and.b32  	%r15, %r8, 7;
	setp.lt.u32 	%p9, %r8, 8;
	mov.f32 	%f113, 0f00000000;
	mov.b32 	%r62, 0;
	mov.f32 	%f112, %f113;
	@%p9 bra 	$L__BB0_9;
	and.b32  	%r62, %r8, 2147483640;
	neg.s32 	%r60, %r62;
	mad.lo.s32 	%r49, %r5, 80, %r3;
	add.s32 	%r51, %r49, %r37;
	add.s32 	%r59, %r51, 3;
	mov.u64 	%rd13, d_kernels;
	add.s64 	%rd26, %rd13, 32;
	mov.f32 	%f113, 0f00000000;
$L__BB0_8:
	.pragma "nounroll";
	ld.shared.u8 	%rs4, [%r59+-3];
	cvt.rn.f32.u16 	%f29, %rs4;
	ld.const.v2.f32 	{%f30, %f31}, [%rd26+-32];
	fma.rn.f32 	%f32, %f30, %f29, %f113;
	fma.rn.f32 	%f33, %f31, %f29, %f112;
	ld.shared.u8 	%rs5, [%r59+-2];
	cvt.rn.f32.u16 	%f34, %rs5;
	ld.const.v2.f32 	{%f35, %f36}, [%rd26+-24];
	fma.rn.f32 	%f37, %f35, %f34, %f32;
	fma.rn.f32 	%f38, %f36, %f34, %f33;
	ld.shared.u8 	%rs6, [%r59+-1];
	cvt.rn.f32.u16 	%f39, %rs6;
	ld.const.v2.f32 	{%f40, %f41}, [%rd26+-16];
	fma.rn.f32 	%f42, %f40, %f39, %f37;
	fma.rn.f32 	%f43, %f41, %f39, %f38;
	ld.shared.u8 	%rs7, [%r59];
	cvt.rn.f32.u16 	%f44, %rs7;
	ld.const.v2.f32 	{%f45, %f46}, [%rd26+-8];
	fma.rn.f32 	%f47, %f45, %f44, %f42;
	fma.rn.f32 	%f48, %f46, %f44, %f43;
	ld.shared.u8 	%rs8, [%r59+1];
	cvt.rn.f32.u16 	%f49, %rs8;
	ld.const.v2.f32 	{%f50, %f51}, [%rd26];
	fma.rn.f32 	%f52, %f50, %f49, %f47;
	fma.rn.f32 	%f53, %f51, %f49, %f48;
	ld.shared.u8 	%rs9, [%r59+2];
	cvt.rn.f32.u16 	%f54, %rs9;
	ld.const.v2.f32 	{%f55, %f56}, [%rd26+8];
	fma.rn.f32 	%f57, %f55, %f54, %f52;
	fma.rn.f32 	%f58, %f56, %f54, %f53;
	ld.shared.u8 	%rs10, [%r59+3];
	cvt.rn.f32.u16 	%f59, %rs10;
	ld.const.v2.f32 	{%f60, %f61}, [%rd26+16];
	fma.rn.f32 	%f62, %f60, %f59, %f57;
	fma.rn.f32 	%f63, %f61, %f59, %f58;
	ld.shared.u8 	%rs11, [%r59+4];
	cvt.rn.f32.u16 	%f64, %rs11;
	ld.const.v2.f32 	{%f65, %f66}, [%rd26+24];
	fma.rn.f32 	%f113, %f65, %f64, %f62;
	fma.rn.f32 	%f112, %f66, %f64, %f63;
	add.s32 	%r60, %r60, 8;
	add.s32 	%r59, %r59, 8;
	add.s64 	%rd26, %rd26, 64;
	setp.ne.s32 	%p10, %r60, 0;
	@%p10 bra 	$L__BB0_8;
$L__BB0_9:
	setp.eq.s32 	%p11, %r15, 0;
	@%p11 bra 	$L__BB0_17;
	and.b32  	%r24, %r8, 3;
	setp.lt.u32 	%p12, %r15, 4;
	@%p12 bra 	$L__BB0_12;
	add.s32 	%r52, %r62, %r3;
	add.s32 	%r53, %r12, %r52;
	ld.shared.u8 	%rs12, [%r53];
	cvt.rn.f32.u16 	%f68, %rs12;
	mul.wide.u32 	%rd14, %r62, 8;
	mov.u64 	%rd15, d_kernels;
	add.s64 	%rd16, %rd15, %rd14;
	ld.const.v2.f32 	{%f69, %f70}, [%rd16];
	fma.rn.f32 	%f71, %f69, %f68, %f113;
	fma.rn.f32 	%f72, %f70, %f68, %f112;
	ld.shared.u8 	%rs13, [%r53+1];
	cvt.rn.f32.u16 	%f73, %rs13;
	ld.const.v2.f32 	{%f74, %f75}, [%rd16+8];
	fma.rn.f32 	%f76, %f74, %f73, %f71;
	fma.rn.f32 	%f77, %f75, %f73, %f72;
	ld.shared.u8 	%rs14, [%r53+2];
	cvt.rn.f32.u16 	%f78, %rs14;
	ld.const.v2.f32 	{%f79, %f80}, [%rd16+16];
	fma.rn.f32 	%f81, %f79, %f78, %f76;
	fma.rn.f32 	%f82, %f80, %f78, %f77;
	ld.shared.u8 	%rs15, [%r53+3];
	cvt.rn.f32.u16 	%f83, %rs15;
	ld.const.v2.f32 	{%f84, %f85}, [%rd16+24];
	fma.rn.f32 	%f113, %f84, %f83, %f81;
	fma.rn.f32 	%f112, %f85, %f83, %f82;
	add.s32 	%r62, %r62, 4;
$L__BB0_12:
	setp.eq.s32 	%p13, %r24, 0;
	@%p13 bra 	$L__BB0_17;
	setp.eq.s32 	%p14, %r24, 1;
	@%p14 bra 	$L__BB0_15;
	add.s32 	%r54, %r62, %r3;
	add.s32 	%r55, %r12, %r54;
	ld.shared.u8 	%rs16, [%r55];
	cvt.rn.f32.u16 	%f87, %rs16;
	mul.wide.u32 	%rd17, %r62, 8;
	mov.u64 	%rd18, d_kernels;
	add.s64 	%rd19, %rd18, %rd17;
	ld.const.v2.f32 	{%f88, %f89}, [%rd19];
	fma.rn.f32 	%f90, %f88, %f87, %f113;
	fma.rn.f32 	%f91, %f89, %f87, %f112;
	ld.shared.u8 	%rs17, [%r55+1];
	cvt.rn.f32.u16 	%f92, %rs17;
	ld.const.v2.f32 	{%f93, %f94}, [%rd19+8];
	fma.rn.f32 	%f113, %f93, %f92, %f90;
	fma.rn.f32 	%f112, %f94, %f92, %f91;
	add.s32 	%r62, %r62, 2;
$L__BB0_15:
	and.b32  	%r56, %r8, 1;
	setp.eq.b32 	%p15, %r56, 1;
	not.pred 	%p16, %p15;
	@%p16 bra 	$L__BB0_17;
	add.s32 	%r57, %r62, %r3;
	add.s32 	%r58, %r12, %r57;
	ld.shared.u8 	%rs18, [%r58];
	cvt.rn.f32.u16 	%f95, %rs18;
	mul.wide.u32 	%rd20, %r62, 8;
	mov.u64 	%rd21, d_kernels;
	add.s64 	%rd22, %rd21, %rd20;
	ld.const.v2.f32 	{%f96, %f97}, [%rd22];
	fma.rn.f32 	%f113, %f96, %f95, %f113;
	fma.rn.f32 	%f112, %f97, %f95, %f112;
$L__BB0_17:
	cvta.to.global.u64 	%rd23, %rd4;
	mul.wide.s32 	%rd24, %r11, 8;
	add.s64 	%rd25, %rd23, %rd24;
	st.global.v2.f32 	[%rd25], {%f113, %f112};
$L__BB0_18:
	ret;

}
	// .globl	_Z13blur_verticalPK6float2Ph
.visible .entry _Z13blur_verticalPK6float2Ph(
	.param .u64 .ptr .align 1 _Z13blur_verticalPK6float2Ph_param_0,
	.param .u64 .ptr .align 1 _Z13blur_verticalPK6float2Ph_param_1
)
{
	.reg .pred 	%p<28>;
	.reg .b32 	%r<83>;
	.reg .b32 	%f<81>;
	.reg .b64 	%rd<30>;

	ld.param.u64 	%rd3, [_Z13blur_verticalPK6float2Ph_param_0];
	ld.param.u64 	%rd2, [_Z13blur_verticalPK6float2Ph_param_1];
	cvta.to.global.u64 	%rd1, %rd3;
	mov.u32 	%r25, %ctaid.x;
	mov.u32 	%r26, %ntid.x;
	mov.u32 	%r27, %tid.x;
	mad.lo.s32 	%r1, %r25, %r26, %r27;
	mov.u32 	%r28, %ctaid.y;
	mov.u32 	%r29, %ntid.y;
	mov.u32 	%r30, %tid.y;
	mad.lo.s32 	%r31, %r28, %r29, %r30;
	ld.const.u32 	%r3, [WIDTH];
	setp.ge.s32 	%p1, %r1, %r3;
	ld.const.u32 	%r32, [HEIGHT];
	setp.ge.s32 	%p2, %r31, %r32;
	or.pred  	%p3, %p1, %p2;
	@%p3 bra 	$L__BB1_16;
	ld.const.u32 	%r33, [KSIZE];
	shr.u32 	%r34, %r33, 31;
	add.s32 	%r35, %r33, %r34;
	shr.s32 	%r5, %r35, 1;
	setp.lt.s32 	%p4, %r33, -1;
	mov.f32 	%f79, 0f00000000;
	@%p4 bra 	$L__BB1_12;
	neg.s32 	%r82, %r5;
	add.s32 	%r7, %r32, -1;
	abs.s32 	%r36, %r5;
	add.s32 	%r8, %r5, %r36;
	add.s32 	%r9, %r8, 1;
	setp.lt.u32 	%p5, %r8, 3;
	mov.f32 	%f77, 0f00000000;
	mov.f32 	%f78, %f77;
	@%p5 bra 	$L__BB1_6;
	sub.s32 	%r80, 1, %r5;
	and.b32  	%r38, %r9, -4;
	neg.s32 	%r79, %r38;
	sub.s32 	%r77, %r31, %r5;
	mov.f32 	%f77, 0f00000000;
	mov.b32 	%r78, 1;
	mov.u64 	%rd7, d_kernels;
$L__BB1_4:
	.pragma "nounroll";
	setp.lt.s32 	%p6, %r77, 0;
	setp.lt.s32 	%p7, %r77, %r32;
	selp.b32 	%r39, %r77, %r7, %p7;
	selp.b32 	%r40, 0, %r39, %p6;
	mad.lo.s32 	%r41, %r40, %r3, %r1;
	mul.wide.s32 	%rd4, %r41, 8;
	add.s64 	%rd5, %rd1, %rd4;
	ld.global.v2.f32 	{%f27, %f28}, [%rd5];
	add.s32 	%r42, %r78, -1;
	mul.wide.s32 	%rd6, %r42, 8;
	add.s64 	%rd8, %rd7, %rd6;
	ld.const.v2.f32 	{%f29, %f30}, [%rd8];
	fma.rn.f32 	%f31, %f27, %f29, %f77;
	fma.rn.f32 	%f32, %f28, %f30, %f78;
	add.s32 	%r43, %r77, 1;
	setp.lt.s32 	%p8, %r43, 0;
	setp.lt.s32 	%p9, %r43, %r32;
	selp.b32 	%r44, %r43, %r7, %p9;
	selp.b32 	%r45, 0, %r44, %p8;
	mad.lo.s32 	%r46, %r45, %r3, %r1;
	mul.wide.s32 	%rd9, %r46, 8;
	add.s64 	%rd10, %rd1, %rd9;
	ld.global.v2.f32 	{%f33, %f34}, [%rd10];
	ld.const.v2.f32 	{%f35, %f36}, [%rd8+8];
	fma.rn.f32 	%f37, %f33, %f35, %f31;
	fma.rn.f32 	%f38, %f34, %f36, %f32;
	add.s32 	%r47, %r77, 2;
	setp.lt.s32 	%p10, %r47, 0;
	setp.lt.s32 	%p11, %r47, %r32;
	selp.b32 	%r48, %r47, %r7, %p11;
	selp.b32 	%r49, 0, %r48, %p10;
	mad.lo.s32 	%r50, %r49, %r3, %r1;
	mul.wide.s32 	%rd11, %r50, 8;
	add.s64 	%rd12, %rd1, %rd11;
	ld.global.v2.f32 	{%f39, %f40}, [%rd12];
	ld.const.v2.f32 	{%f41, %f42}, [%rd8+16];
	fma.rn.f32 	%f43, %f39, %f41, %f37;
	fma.rn.f32 	%f44, %f40, %f42, %f38;
	add.s32 	%r51, %r77, 3;
	setp.lt.s32 	%p12, %r51, 0;
	setp.lt.s32 	%p13, %r51, %r32;
	selp.b32 	%r52, %r51, %r7, %p13;
	selp.b32 	%r53, 0, %r52, %p12;
	mad.lo.s32 	%r54, %r53, %r3, %r1;
	mul.wide.s32 	%rd13, %r54, 8;
	add.s64 	%rd14, %rd1, %rd13;
	ld.global.v2.f32 	{%f45, %f46}, [%rd14];
	ld.const.v2.f32 	{%f47, %f48}, [%rd8+24];
	fma.rn.f32 	%f77, %f45, %f47, %f43;
	fma.rn.f32 	%f78, %f46, %f48, %f44;
	add.s32 	%r80, %r80, 4;
	add.s32 	%r79, %r79, 4;
	add.s32 	%r78, %r78, 4;
	add.s32 	%r77, %r77, 4;
	setp.ne.s32 	%p14, %r79, 0;
	@%p14 bra 	$L__BB1_4;
	add.s32 	%r82, %r80, -1;
$L__BB1_6:
	and.b32  	%r55, %r9, 3;
	setp.eq.s32 	%p15, %r55, 0;
	@%p15 bra 	$L__BB1_11;
	setp.eq.s32 	%p16, %r55, 1;
	@%p16 bra 	$L__BB1_9;
	add.s32 	%r56, %r82, %r31;
	setp.lt.s32 	%p17, %r56, 0;
	setp.lt.s32 	%p18, %r56, %r32;
	selp.b32 	%r57, %r56, %r7, %p18;
	selp.b32 	%r58, 0, %r57, %p17;
	mad.lo.s32 	%r59, %r58, %r3, %r1;
	mul.wide.s32 	%rd15, %r59, 8;
	add.s64 	%rd16, %rd1, %rd15;
	ld.global.v2.f32 	{%f50, %f51}, [%rd16];
	add.s32 	%r60, %r82, %r5;
	mul.wide.s32 	%rd17, %r60, 8;
	mov.u64 	%rd18, d_kernels;
	add.s64 	%rd19, %rd18, %rd17;
	ld.const.v2.f32 	{%f52, %f53}, [%rd19];
	fma.rn.f32 	%f54, %f50, %f52, %f77;
	fma.rn.f32 	%f55, %f51, %f53, %f78;
	add.s32 	%r61, %r56, 1;
	setp.lt.s32 	%p19, %r61, 0;
	setp.lt.s32 	%p20, %r61, %r32;
	selp.b32 	%r62, %r61, %r7, %p20;
	selp.b32 	%r63, 0, %r62, %p19;
	mad.lo.s32 	%r64, %r63, %r3, %r1;
	mul.wide.s32 	%rd20, %r64, 8;
	add.s64 	%rd21, %rd1, %rd20;
	ld.global.v2.f32 	{%f56, %f57}, [%rd21];
	ld.const.v2.f32 	{%f58, %f59}, [%rd19+8];
	fma.rn.f32 	%f77, %f56, %f58, %f54;
	fma.rn.f32 	%f78, %f57, %f59, %f55;
	add.s32 	%r82, %r82, 2;
$L__BB1_9:
	and.b32  	%r65, %r8, 1;
	setp.eq.b32 	%p21, %r65, 1;
	@%p21 bra 	$L__BB1_11;
	add.s32 	%r66, %r82, %r31;
	setp.lt.s32 	%p22, %r66, 0;
	setp.lt.s32 	%p23, %r66, %r32;
	selp.b32 	%r67, %r66, %r7, %p23;
	selp.b32 	%r68, 0, %r67, %p22;
	mad.lo.s32 	%r69, %r68, %r3, %r1;
	mul.wide.s32 	%rd22, %r69, 8;
	add.s64 	%rd23, %rd1, %rd22;
	ld.global.v2.f32 	{%f60, %f61}, [%rd23];
	add.s32 	%r70, %r82, %r5;
	mul.wide.s32 	%rd24, %r70, 8;
	mov.u64 	%rd25, d_kernels;
	add.s64 	%rd26, %rd25, %rd24;
	ld.const.v2.f32 	{%f62, %f63}, [%rd26];
	fma.rn.f32 	%f77, %f60, %f62, %f77;
	fma.rn.f32 	%f78, %f61, %f63, %f78;
$L__BB1_11:
	sub.f32 	%f64, %f78, %f77;
	mul.f32 	%f79, %f64, 0f41A00000;
$L__BB1_12:
	setp.gt.f32 	%p24, %f79, 0f437F0000;
	mov.f32 	%f80, 0f00000000;
	@%p24 bra 	$L__BB1_15;
	mov.f32 	%f80, 0f437F0000;
	sub.f32 	%f21, %f80, %f79;
	setp.gt.f32 	%p25, %f21, 0f437F0000;
	@%p25 bra 	$L__BB1_15;
	mov.f32 	%f80, %f21;
$L__BB1_15:
	cvt.rzi.u32.f32 	%r71, %f80;
	ld.const.u32 	%r72, [THRESHOLD];
	setp.lt.s32 	%p26, %r72, 0;
	and.b32  	%r73, %r71, 255;
	setp.gt.u32 	%p27, %r73, %r72;
	selp.b32 	%r74, 255, 0, %p27;
	selp.b32 	%r75, %r71, %r74, %p26;
	mad.lo.s32 	%r76, %r3, %r31, %r1;
	cvt.s64.s32 	%rd27, %r76;
	cvta.to.global.u64 	%rd28, %rd2;
	add.s64 	%rd29, %rd28, %rd27;
	st.global.u8 	[%rd29], %r75;
$L__BB1_16:
	ret;

}


// ===== COMPILED SASS (sm_100) =====

	.target	sm_100

	.elftype	@"ET_EXEC"


//--------------------- .note.nv.tkinfo           --------------------------
	.section	.note.nv.tkinfo,"",@"SHT_NOTE"
	.sectionflags	@"SHF_NOTE_NV_TKINFO"
	.tkinfo
        /*0018*/ 	.word	0x00000002
        /*0030*/ 	.string	""
        /*0030*/ 	.string	"ptxas"
        /*0030*/ 	.string	"Cuda compilation tools, release 13.0, V13.0.88"
        /*0030*/ 	.string	"Build cuda_13.0.r13.0/compiler.36424714_0"
        /*0030*/ 	.string	"-arch sm_100 -m 64 "



//--------------------- .note.nv.cuinfo           --------------------------
	.section	.note.nv.cuinfo,"",@"SHT_NOTE"
	.sectionflags	@"SHF_NOTE_NV_CUINFO"
        /*0018*/ 	.short	0x0002
        /*001a*/ 	.short	0x0064
        /*001c*/ 	.short	0x0082
	.zero		2


//--------------------- .nv.info                  --------------------------
	.section	.nv.info,"",@"SHT_CUDA_INFO"
	.align	4


	//----- nvinfo : EIATTR_REGCOUNT
	.align		4
        /*0000*/ 	.byte	0x04, 0x2f
        /*0002*/ 	.short	(.L_6 - .L_5)
	.align		4
.L_5:
        /*0004*/ 	.word	index@(_Z15blur_horizontalPKhP6float2)
        /*0008*/ 	.word	0x00000012


	//----- nvinfo : EIATTR_FRAME_SIZE
	.align		4
.L_6:
        /*000c*/ 	.byte	0x04, 0x11
        /*000e*/ 	.short	(.L_8 - .L_7)
	.align		4
.L_7:
        /*0010*/ 	.word	index@(_Z15blur_horizontalPKhP6float2)
        /*0014*/ 	.word	0x00000000


	//----- nvinfo : EIATTR_REGCOUNT
	.align		4
.L_8:
        /*0018*/ 	.byte	0x04, 0x2f
        /*001a*/ 	.short	(.L_10 - .L_9)
	.align		4
.L_9:
        /*001c*/ 	.word	index@(_Z13blur_verticalPK6float2Ph)
        /*0020*/ 	.word	0x00000017


	//----- nvinfo : EIATTR_FRAME_SIZE
	.align		4
.L_10:
        /*0024*/ 	.byte	0x04, 0x11
        /*0026*/ 	.short	(.L_12 - .L_11)
	.align		4
.L_11:
        /*0028*/ 	.word	index@(_Z13blur_verticalPK6float2Ph)
        /*002c*/ 	.word	0x00000000


	//----- nvinfo : EIATTR_MIN_STACK_SIZE
	.align		4
.L_12:
        /*0030*/ 	.byte	0x04, 0x12
        /*0032*/ 	.short	(.L_14 - .L_13)
	.align		4
.L_13:
        /*0034*/ 	.word	index@(_Z13blur_verticalPK6float2Ph)
        /*0038*/ 	.word	0x00000000


	//----- nvinfo : EIATTR_MIN_STACK_SIZE
	.align		4
.L_14:
        /*003c*/ 	.byte	0x04, 0x12
        /*003e*/ 	.short	(.L_16 - .L_15)
	.align		4
.L_15:
        /*0040*/ 	.word	index@(_Z15blur_horizontalPKhP6float2)
        /*0044*/ 	.word	0x00000000
.L_16:


//--------------------- .nv.compat                --------------------------
	.section	.nv.compat,"",@"SHT_CUDA_COMPAT_INFO"
	.align	4
        /*0000*/ 	.byte	0x02, 0x09, 0x00, 0x00, 0x02, 0x02, 0x01, 0x00, 0x02, 0x05, 0x05, 0x00, 0x03, 0x07, 0x01, 0x01
        /*0010*/ 	.byte	0x02, 0x03, 0x00, 0x00, 0x02, 0x06, 0x01, 0x00, 0x04, 0x0b, 0x08, 0x00, 0x01, 0x00, 0x00, 0x00
        /*0020*/ 	.byte	0x00, 0x00, 0x00, 0x00


//--------------------- .nv.info._Z13blur_verticalPK6float2Ph --------------------------
	.section	.nv.info._Z13blur_verticalPK6float2Ph,"",@"SHT_CUDA_INFO"
	.sectionflags	@""
	.align	4


	//----- nvinfo : EIATTR_CUDA_API_VERSION
	.align		4
        /*0000*/ 	.byte	0x04, 0x37
        /*0002*/ 	.short	(.L_18 - .L_17)
.L_17:
        /*0004*/ 	.word	0x00000082


	//----- nvinfo : EIATTR_KPARAM_INFO
	.align		4
.L_18:
        /*0008*/ 	.byte	0x04, 0x17
        /*000a*/ 	.short	(.L_20 - .L_19)
.L_19:
        /*000c*/ 	.word	0x00000000
        /*0010*/ 	.short	0x0001
        /*0012*/ 	.short	0x0008
        /*0014*/ 	.byte	0x00, 0xf5, 0x21, 0x00


	//----- nvinfo : EIATTR_KPARAM_INFO
	.align		4
.L_20:
        /*0018*/ 	.byte	0x04, 0x17
        /*001a*/ 	.short	(.L_22 - .L_21)
.L_21:
        /*001c*/ 	.word	0x00000000
        /*0020*/ 	.short	0x0000
        /*0022*/ 	.short	0x0000
        /*0024*/ 	.byte	0x00, 0xf5, 0x21, 0x00


	//----- nvinfo : EIATTR_SPARSE_MMA_MASK
	.align		4
.L_22:
        /*0028*/ 	.byte	0x03, 0x50
        /*002a*/ 	.short	0x0000


	//----- nvinfo : EIATTR_MAXREG_COUNT
	.align		4
        /*002c*/ 	.byte	0x03, 0x1b
        /*002e*/ 	.short	0x00ff


	//----- nvinfo : EIATTR_MERCURY_ISA_VERSION
	.align		4
        /*0030*/ 	.byte	0x03, 0x5f
        /*0032*/ 	.short	0x0101


	//----- nvinfo : EIATTR_VRC_CTA_INIT_COUNT
	.align		4
        /*0034*/ 	.byte	0x02, 0x4a
	.zero		1
	.zero		1


	//----- nvinfo : EIATTR_EXIT_INSTR_OFFSETS
	.align		4
        /*0038*/ 	.byte	0x04, 0x1c
        /*003a*/ 	.short	(.L_24 - .L_23)


	//   ....[0]....
.L_23:
        /*003c*/ 	.word	0x000000d0


	//   ....[1]....
        /*0040*/ 	.word	0x00000a10


	//----- nvinfo : EIATTR_CRS_STACK_SIZE
	.align		4
.L_24:
        /*0044*/ 	.byte	0x04, 0x1e
        /*0046*/ 	.short	(.L_26 - .L_25)
.L_25:
        /*0048*/ 	.word	0x00000000


	//----- nvinfo : EIATTR_CBANK_PARAM_SIZE
	.align		4
.L_26:
        /*004c*/ 	.byte	0x03, 0x19
        /*004e*/ 	.short	0x0010


	//----- nvinfo : EIATTR_PARAM_CBANK
	.align		4
        /*0050*/ 	.byte	0x04, 0x0a
        /*0052*/ 	.short	(.L_28 - .L_27)
	.align		4
.L_27:
        /*0054*/ 	.word	index@(.nv.constant0._Z13blur_verticalPK6float2Ph)
        /*0058*/ 	.short	0x0380
        /*005a*/ 	.short	0x0010


	//----- nvinfo : EIATTR_SW_WAR
	.align		4
.L_28:
        /*005c*/ 	.byte	0x04, 0x36
        /*005e*/ 	.short	(.L_30 - .L_29)
.L_29:
        /*0060*/ 	.word	0x00000008
.L_30:


//--------------------- .nv.info._Z15blur_horizontalPKhP6float2 --------------------------
	.section	.nv.info._Z15blur_horizontalPKhP6float2,"",@"SHT_CUDA_INFO"
	.sectionflags	@""
	.align	4


	//----- nvinfo : EIATTR_CUDA_API_VERSION
	.align		4
        /*0000*/ 	.byte	0x04, 0x37
        /*0002*/ 	.short	(.L_32 - .L_31)
.L_31:
        /*0004*/ 	.word	0x00000082


	//----- nvinfo : EIATTR_KPARAM_INFO
	.align		4
.L_32:
        /*0008*/ 	.byte	0x04, 0x17
        /*000a*/ 	.short	(.L_34 - .L_33)
.L_33:
        /*000c*/ 	.word	0x00000000
        /*0010*/ 	.short	0x0001
        /*0012*/ 	.short	0x0008
        /*0014*/ 	.byte	0x00, 0xf5, 0x21, 0x00


	//----- nvinfo : EIATTR_KPARAM_INFO
	.align		4
.L_34:
        /*0018*/ 	.byte	0x04, 0x17
        /*001a*/ 	.short	(.L_36 - .L_35)
.L_35:
        /*001c*/ 	.word	0x00000000
        /*0020*/ 	.short	0x0000
        /*0022*/ 	.short	0x0000
        /*0024*/ 	.byte	0x00, 0xf5, 0x21, 0x00


	//----- nvinfo : EIATTR_SPARSE_MMA_MASK
	.align		4
.L_36:
        /*0028*/ 	.byte	0x03, 0x50
        /*002a*/ 	.short	0x0000


	//----- nvinfo : EIATTR_MAXREG_COUNT
	.align		4
        /*002c*/ 	.byte	0x03, 0x1b
        /*002e*/ 	.short	0x00ff


	//----- nvinfo : EIATTR_NUM_BARRIERS
	.align		4
        /*0030*/ 	.byte	0x02, 0x4c
        /*0032*/ 	.byte	0x01
	.zero		1


	//----- nvinfo : EIATTR_MERCURY_ISA_VERSION
	.align		4
        /*0034*/ 	.byte	0x03, 0x5f
        /*0036*/ 	.short	0x0101


	//----- nvinfo : EIATTR_VRC_CTA_INIT_COUNT
	.align		4
        /*0038*/ 	.byte	0x02, 0x4a
	.zero		1
	.zero		1


	//----- nvinfo : EIATTR_EXIT_INSTR_OFFSETS
	.align		4
        /*003c*/ 	.byte	0x04, 0x1c
        /*003e*/ 	.short	(.L_38 - .L_37)


	//   ....[0]....
.L_37:
        /*0040*/ 	.word	0x000000e0


	//   ....[1]....
        /*0044*/ 	.word	0x00000ae0


	//----- nvinfo : EIATTR_CBANK_PARAM_SIZE
	.align		4
.L_38:
        /*0048*/ 	.byte	0x03, 0x19
        /*004a*/ 	.short	0x0010


	//----- nvinfo : EIATTR_PARAM_CBANK
	.align		4
        /*004c*/ 	.byte	0x04, 0x0a
        /*004e*/ 	.short	(.L_40 - .L_39)
	.align		4
.L_39:
        /*0050*/ 	.word	index@(.nv.constant0._Z15blur_horizontalPKhP6float2)
        /*0054*/ 	.short	0x0380
        /*0056*/ 	.short	0x0010


	//----- nvinfo : EIATTR_SW_WAR
	.align		4
.L_40:
        /*0058*/ 	.byte	0x04, 0x36
        /*005a*/ 	.short	(.L_42 - .L_41)
.L_41:
        /*005c*/ 	.word	0x00000008
.L_42:


//--------------------- .nv.callgraph             --------------------------
	.section	.nv.callgraph,"",@"SHT_CUDA_CALLGRAPH"
	.align	4
	.sectionentsize	8
	.align		4
        /*0000*/ 	.word	0x00000000
	.align		4
        /*0004*/ 	.word	0xffffffff
	.align		4
        /*0008*/ 	.word	0x00000000
	.align		4
        /*000c*/ 	.word	0xfffffffe
	.align		4
        /*0010*/ 	.word	0x00000000
	.align		4
        /*0014*/ 	.word	0xfffffffd
	.align		4
        /*0018*/ 	.word	0x00000000
	.align		4
        /*001c*/ 	.word	0xfffffffc


//--------------------- .nv.constant3             --------------------------
	.section	.nv.constant3,"a",@progbits
	.align	8
.nv.constant3:
	.type		KSIZE,@object
	.size		KSIZE,(WIDTH - KSIZE)
KSIZE:
	.zero		4
	.type		WIDTH,@object
	.size		WIDTH,(HEIGHT - WIDTH)
WIDTH:
	.zero		4
	.type		HEIGHT,@object
	.size		HEIGHT,(THRESHOLD - HEIGHT)
HEIGHT:
	.zero		4
	.type		THRESHOLD,@object
	.size		THRESHOLD,(d_kernels - THRESHOLD)
THRESHOLD:
	.zero		4
	.type		d_kernels,@object
	.size		d_kernels,(.L_4 - d_kernels)
d_kernels:
	.zero		128
.L_4:


//--------------------- .text._Z13blur_verticalPK6float2Ph --------------------------
	.section	.text._Z13blur_verticalPK6float2Ph,"ax",@progbits
	.align	128
        .global         _Z13blur_verticalPK6float2Ph
        .type           _Z13blur_verticalPK6float2Ph,@function
        .size           _Z13blur_verticalPK6float2Ph,(.L_x_14 - _Z13blur_verticalPK6float2Ph)
        .other          _Z13blur_verticalPK6float2Ph,@"STO_CUDA_ENTRY STV_DEFAULT"
_Z13blur_verticalPK6float2Ph:
.text._Z13blur_verticalPK6float2Ph:
[----:B------:R-:W-:Y:S01]  /*0000*/  LDC R1, c[0x0][0x37c] ;  /* 0x0000df00ff017b82 */ /* 0x000fe20000000800 */
[----:B------:R-:W0:Y:S07]  /*0010*/  S2R R3, SR_TID.Y ;  /* 0x0000000000037919 */ /* 0x000e2e0000002200 */
[----:B------:R-:W1:Y:S01]  /*0020*/  LDC R13, c[0x0][0x360] ;  /* 0x0000d800ff0d7b82 */ /* 0x000e620000000800 */
[----:B------:R-:W2:Y:S01]  /*0030*/  LDCU UR16, c[0x3][0x8] ;  /* 0x00c00100ff1077ac */ /* 0x000ea20008000800 */
[----:B------:R-:W1:Y:S01]  /*0040*/  S2R R2, SR_TID.X ;  /* 0x0000000000027919 */ /* 0x000e620000002100 */
[----:B------:R-:W3:Y:S05]  /*0050*/  LDCU UR17, c[0x3][0x4] ;  /* 0x00c00080ff1177ac */ /* 0x000eea0008000800 */
[----:B------:R-:W0:Y:S08]  /*0060*/  S2UR UR5, SR_CTAID.Y ;  /* 0x00000000000579c3 */ /* 0x000e300000002600 */
[----:B------:R-:W0:Y:S08]  /*0070*/  LDC R0, c[0x0][0x364] ;  /* 0x0000d900ff007b82 */ /* 0x000e300000000800 */
[----:B------:R-:W1:Y:S01]  /*0080*/  S2UR UR4, SR_CTAID.X ;  /* 0x00000000000479c3 */ /* 0x000e620000002500 */
[----:B0-----:R-:W-:-:S05]  /*0090*/  IMAD R0, R0, UR5, R3 ;  /* 0x0000000500007c24 */ /* 0x001fca000f8e0203 */
[----:B--2---:R-:W-:Y:S01]  /*00a0*/  ISETP.GE.AND P0, PT, R0, UR16, PT ;  /* 0x0000001000007c0c */ /* 0x004fe2000bf06270 */
[----:B-1----:R-:W-:-:S05]  /*00b0*/  IMAD R13, R13, UR4, R2 ;  /* 0x000000040d0d7c24 */ /* 0x002fca000f8e0202 */
[----:B---3--:R-:W-:-:S13]  /*00c0*/  ISETP.GE.OR P0, PT, R13, UR17, P0 ;  /* 0x000000110d007c0c */ /* 0x008fda0008706670 */
[----:B------:R-:W-:Y:S05]  /*00d0*/  @P0 EXIT ;  /* 0x000000000000094d */ /* 0x000fea0003800000 */
[----:B------:R-:W0:Y:S01]  /*00e0*/  LDC R15, c[0x3][RZ] ;  /* 0x00c00000ff0f7b82 */ /* 0x000e220000000800 */
[----:B------:R-:W1:Y:S01]  /*00f0*/  LDCU.64 UR14, c[0x0][0x358] ;  /* 0x00006b00ff0e77ac */ /* 0x000e620008000a00 */
[----:B------:R-:W-:Y:S01]  /*0100*/  IMAD.MOV.U32 R2, RZ, RZ, RZ ;  /* 0x000000ffff027224 */ /* 0x000fe200078e00ff */
[C---:B0-----:R-:W-:Y:S02]  /*0110*/  ISETP.GE.AND P0, PT, R15.reuse, -0x1, PT ;  /* 0xffffffff0f00780c */ /* 0x041fe40003f06270 */
[----:B------:R-:W-:-:S11]  /*0120*/  LEA.HI R15, R15, R15, RZ, 0x1 ;  /* 0x0000000f0f0f7211 */ /* 0x000fd600078f08ff */
[----:B-1----:R-:W-:Y:S05]  /*0130*/  @!P0 BRA `(.L_x_0) ;  /* 0x0000000400e48947 */ /* 0x002fea0003800000 */
[----:B------:R-:W-:Y:S01]  /*0140*/  SHF.R.S32.HI R15, RZ, 0x1, R15 ;  /* 0x00000001ff0f7819 */ /* 0x000fe2000001140f */
[----:B------:R-:W-:Y:S01]  /*0150*/  UIADD3 UR6, UPT, UPT, UR16, -0x1, URZ ;  /* 0xffffffff10067890 */ /* 0x000fe2000fffe0ff */
[----:B------:R-:W-:Y:S02]  /*0160*/  HFMA2 R12, -RZ, RZ, 0, 0 ;  /* 0x00000000ff0c7431 */ /* 0x000fe400000001ff */
[----:B------:R-:W-:Y:S01]  /*0170*/  IMAD.MOV.U32 R17, RZ, RZ, RZ ;  /* 0x000000ffff117224 */ /* 0x000fe200078e00ff */
[----:B------:R-:W-:Y:S01]  /*0180*/  IABS R16, R15 ;  /* 0x0000000f00107213 */ /* 0x000fe20000000000 */
[----:B------:R-:W-:-:S04]  /*0190*/  IMAD.MOV R18, RZ, RZ, -R15 ;  /* 0x000000ffff127224 */ /* 0x000fc800078e0a0f */
[----:B------:R-:W-:-:S04]  /*01a0*/  IMAD.IADD R16, R15, 0x1, R16 ;  /* 0x000000010f107824 */ /* 0x000fc800078e0210 */
[C---:B------:R-:W-:Y:S01]  /*01b0*/  VIADD R14, R16.reuse, 0x1 ;  /* 0x00000001100e7836 */ /* 0x040fe20000000000 */
[----:B------:R-:W-:-:S13]  /*01c0*/  ISETP.GE.U32.AND P0, PT, R16, 0x3, PT ;  /* 0x000000031000780c */ /* 0x000fda0003f06070 */
[----:B------:R-:W-:Y:S05]  /*01d0*/  @!P0 BRA `(.L_x_1) ;  /* 0x0000000000f08947 */ /* 0x000fea0003800000 */
[----:B------:R-:W0:Y:S01]  /*01e0*/  LDC.64 R2, c[0x0][0x380] ;  /* 0x0000e000ff027b82 */ /* 0x000e220000000a00 */
[----:B------:R-:W-:Y:S01]  /*01f0*/  LOP3.LUT R19, R14, 0xfffffffc, RZ, 0xc0, !PT ;  /* 0xfffffffc0e137812 */ /* 0x000fe200078ec0ff */
[----:B------:R-:W-:Y:S01]  /*0200*/  IMAD.IADD R20, R0, 0x1, -R15 ;  /* 0x0000000100147824 */ /* 0x000fe200078e0a0f */
[----:B------:R-:W-:Y:S01]  /*0210*/  IADD3 R18, PT, PT, -R15, 0x1, RZ ;  /* 0x000000010f127810 */ /* 0x000fe20007ffe1ff */
[----:B------:R-:W-:Y:S01]  /*0220*/  UMOV UR7, 0x1 ;  /* 0x0000000100077882 */ /* 0x000fe20000000000 */
[----:B------:R-:W-:Y:S01]  /*0230*/  MOV R17, RZ ;  /* 0x000000ff00117202 */ /* 0x000fe20000000f00 */
[----:B------:R-:W-:-:S07]  /*0240*/  IMAD.MOV R19, RZ, RZ, -R19 ;  /* 0x000000ffff137224 */ /* 0x000fce00078e0a13 */
.L_x_2:
[C---:B------:R-:W-:Y:S01]  /*0250*/  VIADD R5, R20.reuse, 0x1 ;  /* 0x0000000114057836 */ /* 0x040fe20000000000 */
[C---:B------:R-:W-:Y:S01]  /*0260*/  ISETP.GE.AND P3, PT, R20.reuse, UR16, PT ;  /* 0x0000001014007c0c */ /* 0x040fe2000bf66270 */
[C---:B------:R-:W-:Y:S01]  /*0270*/  VIADD R6, R20.reuse, 0x2 ;  /* 0x0000000214067836 */ /* 0x040fe20000000000 */
[C---:B------:R-:W-:Y:S02]  /*0280*/  ISETP.GE.AND P0, PT, R20.reuse, RZ, PT ;  /* 0x000000ff1400720c */ /* 0x040fe40003f06270 */
[C---:B------:R-:W-:Y:S02]  /*0290*/  ISETP.GE.AND P1, PT, R5.reuse, UR16, PT ;  /* 0x0000001005007c0c */ /* 0x040fe4000bf26270 */
[C---:B------:R-:W-:Y:S02]  /*02a0*/  SEL R4, R20.reuse, UR6, !P3 ;  /* 0x0000000614047c07 */ /* 0x040fe4000d800000 */
[----:B------:R-:W-:Y:S02]  /*02b0*/  IADD3 R8, PT, PT, R20, 0x3, RZ ;  /* 0x0000000314087810 */ /* 0x000fe40007ffe0ff */
[----:B------:R-:W-:-:S02]  /*02c0*/  ISETP.GE.AND P2, PT, R5, RZ, PT ;  /* 0x000000ff0500720c */ /* 0x000fc40003f46270 */
[----:B------:R-:W-:Y:S02]  /*02d0*/  ISETP.GE.AND P4, PT, R6, UR16, PT ;  /* 0x0000001006007c0c */ /* 0x000fe4000bf86270 */
[----:B------:R-:W-:Y:S02]  /*02e0*/  SEL R5, R5, UR6, !P1 ;  /* 0x0000000605057c07 */ /* 0x000fe4000c800000 */
[----:B------:R-:W-:Y:S02]  /*02f0*/  SEL R4, R4, RZ, P0 ;  /* 0x000000ff04047207 */ /* 0x000fe40000000000 */
[----:B------:R-:W-:Y:S02]  /*0300*/  ISETP.GE.AND P3, PT, R6, RZ, PT ;  /* 0x000000ff0600720c */ /* 0x000fe40003f66270 */
[----:B------:R-:W-:Y:S02]  /*0310*/  ISETP.GE.AND P1, PT, R8, UR16, PT ;  /* 0x0000001008007c0c */ /* 0x000fe4000bf26270 */
[----:B------:R-:W-:-:S02]  /*0320*/  SEL R7, R6, UR6, !P4 ;  /* 0x0000000606077c07 */ /* 0x000fc4000e000000 */
[----:B------:R-:W-:Y:S01]  /*0330*/  SEL R6, R5, RZ, P2 ;  /* 0x000000ff05067207 */ /* 0x000fe20001000000 */
[----:B------:R-:W-:Y:S01]  /*0340*/  IMAD R5, R4, UR17, R13 ;  /* 0x0000001104057c24 */ /* 0x000fe2000f8e020d */
[C---:B------:R-:W-:Y:S02]  /*0350*/  ISETP.GE.AND P0, PT, R8.reuse, RZ, PT ;  /* 0x000000ff0800720c */ /* 0x040fe40003f06270 */
[----:B------:R-:W-:Y:S01]  /*0360*/  SEL R9, R8, UR6, !P1 ;  /* 0x0000000608097c07 */ /* 0x000fe2000c800000 */
[----:B0-----:R-:W-:Y:S01]  /*0370*/  IMAD.WIDE R4, R5, 0x8, R2 ;  /* 0x0000000805047825 */ /* 0x001fe200078e0202 */
[----:B------:R-:W-:Y:S02]  /*0380*/  SEL R8, R7, RZ, P3 ;  /* 0x000000ff07087207 */ /* 0x000fe40001800000 */
[----:B------:R-:W-:Y:S01]  /*0390*/  SEL R10, R9, RZ, P0 ;  /* 0x000000ff090a7207 */ /* 0x000fe20000000000 */
[--C-:B------:R-:W-:Y:S02]  /*03a0*/  IMAD R7, R6, UR17, R13.reuse ;  /* 0x0000001106077c24 */ /* 0x100fe4000f8e020d */
[----:B------:R-:W-:Y:S01]  /*03b0*/  IMAD R9, R8, UR17, R13 ;  /* 0x0000001108097c24 */ /* 0x000fe2000f8e020d */
[----:B------:R-:W2:Y:S01]  /*03c0*/  LDG.E.64 R4, desc[UR14][R4.64] ;  /* 0x0000000e04047981 */ /* 0x000ea2000c1e1b00 */
[----:B------:R-:W-:-:S04]  /*03d0*/  IMAD.WIDE R6, R7, 0x8, R2 ;  /* 0x0000000807067825 */ /* 0x000fc800078e0202 */
[----:B------:R-:W-:Y:S02]  /*03e0*/  IMAD R11, R10, UR17, R13 ;  /* 0x000000110a0b7c24 */ /* 0x000fe4000f8e020d */
[--C-:B------:R-:W-:Y:S01]  /*03f0*/  IMAD.WIDE R8, R9, 0x8, R2.reuse ;  /* 0x0000000809087825 */ /* 0x100fe200078e0202 */
[----:B------:R-:W3:Y:S03]  /*0400*/  LDG.E.64 R6, desc[UR14][R6.64] ;  /* 0x0000000e06067981 */ /* 0x000ee6000c1e1b00 */
[----:B------:R-:W-:Y:S02]  /*0410*/  IMAD.WIDE R10, R11, 0x8, R2 ;  /* 0x000000080b0a7825 */ /* 0x000fe400078e0202 */
[----:B------:R-:W4:Y:S04]  /*0420*/  LDG.E.64 R8, desc[UR14][R8.64] ;  /* 0x0000000e08087981 */ /* 0x000f28000c1e1b00 */
[----:B------:R-:W5:Y:S01]  /*0430*/  LDG.E.64 R10, desc[UR14][R10.64] ;  /* 0x0000000e0a0a7981 */ /* 0x000f62000c1e1b00 */
[----:B------:R-:W-:Y:S01]  /*0440*/  UIADD3 UR4, UPT, UPT, UR7, -0x1, URZ ;  /* 0xffffffff07047890 */ /* 0x000fe2000fffe0ff */
[----:B------:R-:W-:-:S03]  /*0450*/  UMOV UR5, 0x10 ;  /* 0x0000001000057882 */ /* 0x000fc60000000000 */
[----:B------:R-:W-:-:S12]  /*0460*/  ULEA UR4, UR4, UR5, 0x3 ;  /* 0x0000000504047291 */ /* 0x000fd8000f8e18ff */
[----:B------:R-:W2:Y:S01]  /*0470*/  LDCU.64 UR8, c[0x3][UR4] ;  /* 0x00c00000040877ac */ /* 0x000ea20008000a00 */
[----:B------:R-:W3:Y:S01]  /*0480*/  LDCU.64 UR10, c[0x3][UR4+0x8] ;  /* 0x00c00100040a77ac */ /* 0x000ee20008000a00 */
[----:B------:R-:W4:Y:S01]  /*0490*/  LDCU.64 UR12, c[0x3][UR4+0x10] ;  /* 0x00c00200040c77ac */ /* 0x000f220008000a00 */
[----:B------:R-:W-:Y:S01]  /*04a0*/  VIADD R19, R19, 0x4 ;  /* 0x0000000413137836 */ /* 0x000fe20000000000 */
[----:B------:R-:W5:Y:S04]  /*04b0*/  LDCU.64 UR4, c[0x3][UR4+0x18] ;  /* 0x00c00300040477ac */ /* 0x000f680008000a00 */
[----:B------:R-:W-:Y:S01]  /*04c0*/  ISETP.NE.AND P0, PT, R19, RZ, PT ;  /* 0x000000ff1300720c */ /* 0x000fe20003f05270 */
[----:B------:R-:W-:Y:S01]  /*04d0*/  UIADD3 UR7, UPT, UPT, UR7, 0x4, URZ ;  /* 0x0000000407077890 */ /* 0x000fe2000fffe0ff */
[----:B------:R-:W-:-:S02]  /*04e0*/  VIADD R18, R18, 0x4 ;  /* 0x0000000412127836 */ /* 0x000fc40000000000 */
[----:B------:R-:W-:Y:S02]  /*04f0*/  VIADD R20, R20, 0x4 ;  /* 0x0000000414147836 */ /* 0x000fe40000000000 */
[----:B--2---:R-:W-:Y:S01]  /*0500*/  FFMA R17, R4, UR8, R17 ;  /* 0x0000000804117c23 */ /* 0x004fe20008000011 */
[----:B------:R-:W-:-:S03]  /*0510*/  FFMA R12, R5, UR9, R12 ;  /* 0x00000009050c7c23 */ /* 0x000fc6000800000c */
[----:B---3--:R-:W-:Y:S01]  /*0520*/  FFMA R17, R6, UR10, R17 ;  /* 0x0000000a06117c23 */ /* 0x008fe20008000011 */
[----:B------:R-:W-:-:S03]  /*0530*/  FFMA R12, R7, UR11, R12 ;  /* 0x0000000b070c7c23 */ /* 0x000fc6000800000c */
[----:B----4-:R-:W-:Y:S01]  /*0540*/  FFMA R17, R8, UR12, R17 ;  /* 0x0000000c08117c23 */ /* 0x010fe20008000011 */
[----:B------:R-:W-:-:S03]  /*0550*/  FFMA R12, R9, UR13, R12 ;  /* 0x0000000d090c7c23 */ /* 0x000fc6000800000c */
[----:B-----5:R-:W-:Y:S01]  /*0560*/  FFMA R17, R10, UR4, R17 ;  /* 0x000000040a117c23 */ /* 0x020fe20008000011 */
[----:B------:R-:W-:Y:S01]  /*0570*/  FFMA R12, R11, UR5, R12 ;  /* 0x000000050b0c7c23 */ /* 0x000fe2000800000c */
[----:B------:R-:W-:Y:S06]  /*0580*/  @P0 BRA `(.L_x_2) ;  /* 0xfffffffc00300947 */ /* 0x000fec000383ffff */
[----:B------:R-:W-:-:S07]  /*0590*/  IADD3 R18, PT, PT, R18, -0x1, RZ ;  /* 0xffffffff12127810 */ /* 0x000fce0007ffe0ff */
.L_x_1:
[----:B------:R-:W-:-:S13]  /*05a0*/  LOP3.LUT P0, R14, R14, 0x3, RZ, 0xc0, !PT ;  /* 0x000000030e0e7812 */ /* 0x000fda000780c0ff */
[----:B------:R-:W-:Y:S05]  /*05b0*/  @!P0 BRA `(.L_x_3) ;  /* 0x0000000000bc8947 */ /* 0x000fea0003800000 */
[----:B------:R-:W-:Y:S02]  /*05c0*/  ISETP.NE.AND P1, PT, R14, 0x1, PT ;  /* 0x000000010e00780c */ /* 0x000fe40003f25270 */
[----:B------:R-:W-:-:S04]  /*05d0*/  LOP3.LUT R16, R16, 0x1, RZ, 0xc0, !PT ;  /* 0x0000000110107812 */ /* 0x000fc800078ec0ff */
[----:B------:R-:W-:-:S07]  /*05e0*/  ISETP.NE.U32.AND P0, PT, R16, 0x1, PT ;  /* 0x000000011000780c */ /* 0x000fce0003f05070 */
[----:B------:R-:W-:Y:S06]  /*05f0*/  @!P1 BRA `(.L_x_4) ;  /* 0x00000000006c9947 */ /* 0x000fec0003800000 */
[----:B------:R-:W0:Y:S01]  /*0600*/  LDC.64 R2, c[0x0][0x380] ;  /* 0x0000e000ff027b82 */ /* 0x000e220000000a00 */
[----:B------:R-:W-:-:S04]  /*0610*/  IMAD.IADD R4, R0, 0x1, R18 ;  /* 0x0000000100047824 */ /* 0x000fc800078e0212 */
[C---:B------:R-:W-:Y:S01]  /*0620*/  VIADD R5, R4.reuse, 0x1 ;  /* 0x0000000104057836 */ /* 0x040fe20000000000 */
[C---:B------:R-:W-:Y:S02]  /*0630*/  ISETP.GE.AND P2, PT, R4.reuse, UR16, PT ;  /* 0x0000001004007c0c */ /* 0x040fe4000bf46270 */
[C---:B------:R-:W-:Y:S02]  /*0640*/  ISETP.GE.AND P1, PT, R4.reuse, RZ, PT ;  /* 0x000000ff0400720c */ /* 0x040fe40003f26270 */
[C---:B------:R-:W-:Y:S02]  /*0650*/  ISETP.GE.AND P3, PT, R5.reuse, UR16, PT ;  /* 0x0000001005007c0c */ /* 0x040fe4000bf66270 */
[----:B------:R-:W-:Y:S02]  /*0660*/  SEL R4, R4, UR6, !P2 ;  /* 0x0000000604047c07 */ /* 0x000fe4000d000000 */
[C---:B------:R-:W-:Y:S02]  /*0670*/  ISETP.GE.AND P2, PT, R5.reuse, RZ, PT ;  /* 0x000000ff0500720c */ /* 0x040fe40003f46270 */
[----:B------:R-:W-:-:S02]  /*0680*/  SEL R5, R5, UR6, !P3 ;  /* 0x0000000605057c07 */ /* 0x000fc4000d800000 */
[----:B------:R-:W-:Y:S02]  /*0690*/  SEL R4, R4, RZ, P1 ;  /* 0x000000ff04047207 */ /* 0x000fe40000800000 */
[----:B------:R-:W-:-:S03]  /*06a0*/  SEL R6, R5, RZ, P2 ;  /* 0x000000ff05067207 */ /* 0x000fc60001000000 */
[--C-:B------:R-:W-:Y:S02]  /*06b0*/  IMAD R5, R4, UR17, R13.reuse ;  /* 0x0000001104057c24 */ /* 0x100fe4000f8e020d */
[----:B------:R-:W-:Y:S02]  /*06c0*/  IMAD R7, R6, UR17, R13 ;  /* 0x0000001106077c24 */ /* 0x000fe4000f8e020d */
[----:B0-----:R-:W-:-:S04]  /*06d0*/  IMAD.WIDE R4, R5, 0x8, R2 ;  /* 0x0000000805047825 */ /* 0x001fc800078e0202 */
[----:B------:R-:W-:Y:S02]  /*06e0*/  IMAD.WIDE R2, R7, 0x8, R2 ;  /* 0x0000000807027825 */ /* 0x000fe400078e0202 */
[----:B------:R-:W2:Y:S04]  /*06f0*/  LDG.E.64 R4, desc[UR14][R4.64] ;  /* 0x0000000e04047981 */ /* 0x000ea8000c1e1b00 */
[----:B------:R-:W3:Y:S01]  /*0700*/  LDG.E.64 R2, desc[UR14][R2.64] ;  /* 0x0000000e02027981 */ /* 0x000ee2000c1e1b00 */
[----:B------:R-:W-:Y:S01]  /*0710*/  IADD3 R6, PT, PT, R15, R18, RZ ;  /* 0x000000120f067210 */ /* 0x000fe20007ffe0ff */
[----:B------:R-:W-:Y:S01]  /*0720*/  IMAD.MOV.U32 R7, RZ, RZ, 0x10 ;  /* 0x00000010ff077424 */ /* 0x000fe200078e00ff */
[----:B------:R-:W-:-:S03]  /*0730*/  IADD3 R18, PT, PT, R18, 0x2, RZ ;  /* 0x0000000212127810 */ /* 0x000fc60007ffe0ff */
[----:B------:R-:W-:-:S04]  /*0740*/  IMAD R6, R6, 0x8, R7 ;  /* 0x0000000806067824 */ /* 0x000fc800078e0207 */
[----:B------:R-:W2:Y:S08]  /*0750*/  LDC.64 R8, c[0x3][R6] ;  /* 0x00c0000006087b82 */ /* 0x000eb00000000a00 */
[----:B------:R-:W3:Y:S01]  /*0760*/  LDC.64 R10, c[0x3][R6+0x8] ;  /* 0x00c00200060a7b82 */ /* 0x000ee20000000a00 */
[----:B--2---:R-:W-:Y:S01]  /*0770*/  FFMA R17, R4, R8, R17 ;  /* 0x0000000804117223 */ /* 0x004fe20000000011 */
[----:B------:R-:W-:-:S03]  /*0780*/  FFMA R12, R5, R9, R12 ;  /* 0x00000009050c7223 */ /* 0x000fc6000000000c */
[----:B---3--:R-:W-:Y:S01]  /*0790*/  FFMA R17, R2, R10, R17 ;  /* 0x0000000a02117223 */ /* 0x008fe20000000011 */
[----:B------:R-:W-:-:S07]  /*07a0*/  FFMA R12, R3, R11, R12 ;  /* 0x0000000b030c7223 */ /* 0x000fce000000000c */
.L_x_4:
[----:B------:R-:W-:Y:S05]  /*07b0*/  @!P0 BRA `(.L_x_3) ;  /* 0x00000000003c8947 */ /* 0x000fea0003800000 */
[----:B------:R-:W0:Y:S01]  /*07c0*/  LDC.64 R2, c[0x0][0x380] ;  /* 0x0000e000ff027b82 */ /* 0x000e220000000a00 */
[----:B------:R-:W-:-:S05]  /*07d0*/  IMAD.IADD R4, R0, 0x1, R18 ;  /* 0x0000000100047824 */ /* 0x000fca00078e0212 */
[C---:B------:R-:W-:Y:S02]  /*07e0*/  ISETP.GE.AND P1, PT, R4.reuse, UR16, PT ;  /* 0x0000001004007c0c */ /* 0x040fe4000bf26270 */
[C---:B------:R-:W-:Y:S02]  /*07f0*/  ISETP.GE.AND P0, PT, R4.reuse, RZ, PT ;  /* 0x000000ff0400720c */ /* 0x040fe40003f06270 */
[----:B------:R-:W-:-:S04]  /*0800*/  SEL R4, R4, UR6, !P1 ;  /* 0x0000000604047c07 */ /* 0x000fc8000c800000 */
[----:B------:R-:W-:-:S05]  /*0810*/  SEL R4, R4, RZ, P0 ;  /* 0x000000ff04047207 */ /* 0x000fca0000000000 */
[----:B------:R-:W-:-:S04]  /*0820*/  IMAD R5, R4, UR17, R13 ;  /* 0x0000001104057c24 */ /* 0x000fc8000f8e020d */
[----:B0-----:R-:W-:-:S06]  /*0830*/  IMAD.WIDE R2, R5, 0x8, R2 ;  /* 0x0000000805027825 */ /* 0x001fcc00078e0202 */
[----:B------:R-:W2:Y:S01]  /*0840*/  LDG.E.64 R2, desc[UR14][R2.64] ;  /* 0x0000000e02027981 */ /* 0x000ea2000c1e1b00 */
[----:B------:R-:W-:Y:S02]  /*0850*/  HFMA2 R4, -RZ, RZ, 0, 9.5367431640625e-07 ;  /* 0x00000010ff047431 */ /* 0x000fe400000001ff */
[----:B------:R-:W-:-:S04]  /*0860*/  IMAD.IADD R15, R15, 0x1, R18 ;  /* 0x000000010f0f7824 */ /* 0x000fc800078e0212 */
[----:B------:R-:W-:-:S06]  /*0870*/  IMAD R15, R15, 0x8, R4 ;  /* 0x000000080f0f7824 */ /* 0x000fcc00078e0204 */
[----:B------:R-:W2:Y:S02]  /*0880*/  LDC.64 R14, c[0x3][R15] ;  /* 0x00c000000f0e7b82 */ /* 0x000ea40000000a00 */
[----:B--2---:R-:W-:Y:S01]  /*0890*/  FFMA R17, R2, R14, R17 ;  /* 0x0000000e02117223 */ /* 0x004fe20000000011 */
[----:B------:R-:W-:-:S07]  /*08a0*/  FFMA R12, R3, R15, R12 ;  /* 0x0000000f030c7223 */ /* 0x000fce000000000c */
.L_x_3:
[----:B------:R-:W-:-:S04]  /*08b0*/  FADD R2, R12, -R17 ;  /* 0x800000110c027221 */ /* 0x000fc80000000000 */
[----:B------:R-:W-:-:S07]  /*08c0*/  FMUL R2, R2, 20 ;  /* 0x41a0000002027820 */ /* 0x000fce0000400000 */
.L_x_0:
[----:B------:R-:W-:Y:S01]  /*08d0*/  FSETP.GT.AND P0, PT, R2, 255, PT ;  /* 0x437f00000200780b */ /* 0x000fe20003f04000 */
[----:B------:R-:W-:Y:S01]  /*08e0*/  BSSY.RECONVERGENT B0, `(.L_x_5) ;  /* 0x0000007000007945 */ /* 0x000fe20003800200 */
[----:B------:R-:W-:-:S11]  /*08f0*/  IMAD.MOV.U32 R4, RZ, RZ, RZ ;  /* 0x000000ffff047224 */ /* 0x000fd600078e00ff */
[----:B------:R-:W-:Y:S05]  /*0900*/  @P0 BRA `(.L_x_6) ;  /* 0x0000000000100947 */ /* 0x000fea0003800000 */
[----:B------:R-:W-:Y:S01]  /*0910*/  FADD R2, -R2, 255 ;  /* 0x437f000002027421 */ /* 0x000fe20000000100 */
[----:B------:R-:W-:-:S04]  /*0920*/  MOV R4, 0x437f0000 ;  /* 0x437f000000047802 */ /* 0x000fc80000000f00 */
[----:B------:R-:W-:-:S13]  /*0930*/  FSETP.GT.AND P0, PT, R2, 255, PT ;  /* 0x437f00000200780b */ /* 0x000fda0003f04000 */
[----:B------:R-:W-:-:S07]  /*0940*/  @!P0 IMAD.MOV.U32 R4, RZ, RZ, R2 ;  /* 0x000000ffff048224 */ /* 0x000fce00078e0002 */
.L_x_6:
[----:B------:R-:W-:Y:S05]  /*0950*/  BSYNC.RECONVERGENT B0 ;  /* 0x0000000000007941 */ /* 0x000fea0003800200 */
.L_x_5:
[----:B------:R-:W0:Y:S01]  /*0960*/  LDCU UR4, c[0x3][0xc] ;  /* 0x00c00180ff0477ac */ /* 0x000e220008000800 */
[----:B------:R-:W1:Y:S01]  /*0970*/  F2I.U32.TRUNC.NTZ R5, R4 ;  /* 0x0000000400057305 */ /* 0x000e62000020f000 */
[----:B------:R-:W-:Y:S01]  /*0980*/  IMAD R13, R0, UR17, R13 ;  /* 0x00000011000d7c24 */ /* 0x000fe2000f8e020d */
[----:B------:R-:W2:Y:S01]  /*0990*/  LDCU.64 UR6, c[0x0][0x388] ;  /* 0x00007100ff0677ac */ /* 0x000ea20008000a00 */
[----:B-1----:R-:W-:Y:S02]  /*09a0*/  LOP3.LUT R0, R5, 0xff, RZ, 0xc0, !PT ;  /* 0x000000ff05007812 */ /* 0x002fe400078ec0ff */
[----:B0-----:R-:W-:Y:S02]  /*09b0*/  ISETP.LE.AND P1, PT, RZ, UR4, PT ;  /* 0x00000004ff007c0c */ /* 0x001fe4000bf23270 */
[----:B------:R-:W-:Y:S02]  /*09c0*/  ISETP.GT.U32.AND P0, PT, R0, UR4, PT ;  /* 0x0000000400007c0c */ /* 0x000fe4000bf04070 */
[----:B--2---:R-:W-:-:S04]  /*09d0*/  IADD3 R2, P2, PT, R13, UR6, RZ ;  /* 0x000000060d027c10 */ /* 0x004fc8000ff5e0ff */
[----:B------:R-:W-:-:S05]  /*09e0*/  LEA.HI.X.SX32 R3, R13, UR7, 0x1, P2 ;  /* 0x000000070d037c11 */ /* 0x000fca00090f0eff */
[----:B------:R-:W-:-:S05]  /*09f0*/  @P1 SEL R5, RZ, 0xff, !P0 ;  /* 0x000000ffff051807 */ /* 0x000fca0004000000 */
[----:B------:R-:W-:Y:S01]  /*0a00*/  STG.E.U8 desc[UR14][R2.64], R5 ;  /* 0x0000000502007986 */ /* 0x000fe2000c10110e */
[----:B------:R-:W-:Y:S05]  /*0a10*/  EXIT ;  /* 0x000000000000794d */ /* 0x000fea0003800000 */
.L_x_7:
[----:B------:R-:W-:-:S00]  /*0a20*/  BRA `(.L_x_7) ;  /* 0xfffffffc00fc7947 */ /* 0x000fc0000383ffff */
[----:B------:R-:W-:-:S00]  /*0a30*/  NOP ;  /* 0x0000000000007918 */ /* 0x000fc00000000000 */
        /* <DEDUP_REMOVED lines=12> */
.L_x_14:


//--------------------- .text._Z15blur_horizontalPKhP6float2 --------------------------
	.section	.text._Z15blur_horizontalPKhP6float2,"ax",@progbits
	.align	128
        .global         _Z15blur_horizontalPKhP6float2
        .type           _Z15blur_horizontalPKhP6float2,@function
        .size           _Z15blur_horizontalPKhP6float2,(.L_x_15 - _Z15blur_horizontalPKhP6float2)
        .other          _Z15blur_horizontalPKhP6float2,@"STO_CUDA_ENTRY STV_DEFAULT"
_Z15blur_horizontalPKhP6float2:
.text._Z15blur_horizontalPKhP6float2:
[----:B------:R-:W-:Y:S01]  /*0000*/  LDC R1, c[0x0][0x37c] ;  /* 0x0000df00ff017b82 */ /* 0x000fe20000000800 */
[----:B------:R-:W0:Y:S07]  /*0010*/  S2R R7, SR_TID.Y ;  /* 0x0000000000077919 */ /* 0x000e2e0000002200 */
[----:B------:R-:W1:Y:S01]  /*0020*/  S2UR UR4, SR_CTAID.X ;  /* 0x00000000000479c3 */ /* 0x000e620000002500 */
[----:B------:R-:W1:Y:S01]  /*0030*/  LDCU UR6, c[0x0][0x360] ;  /* 0x00006c00ff0677ac */ /* 0x000e620008000800 */
[----:B------:R-:W2:Y:S01]  /*0040*/  S2R R0, SR_TID.X ;  /* 0x0000000000007919 */ /* 0x000ea20000002100 */
[----:B------:R-:W3:Y:S05]  /*0050*/  LDCU UR7, c[0x3][0x8] ;  /* 0x00c00100ff0777ac */ /* 0x000eea0008000800 */
[----:B------:R-:W0:Y:S08]  /*0060*/  S2UR UR5, SR_CTAID.Y ;  /* 0x00000000000579c3 */ /* 0x000e300000002600 */
[----:B------:R-:W0:Y:S08]  /*0070*/  LDC R2, c[0x0][0x364] ;  /* 0x0000d900ff027b82 */ /* 0x000e300000000800 */
[----:B------:R-:W4:Y:S01]  /*0080*/  LDC R5, c[0x3][0x4] ;  /* 0x00c00100ff057b82 */ /* 0x000f220000000800 */
[----:B-1----:R-:W-:Y:S01]  /*0090*/  UIMAD UR4, UR4, UR6, URZ ;  /* 0x00000006040472a4 */ /* 0x002fe2000f8e02ff */
[----:B0-----:R-:W-:-:S05]  /*00a0*/  IMAD R3, R2, UR5, R7 ;  /* 0x0000000502037c24 */ /* 0x001fca000f8e0207 */
[----:B--2---:R-:W-:Y:S01]  /*00b0*/  VIADD R2, R0, UR4 ;  /* 0x0000000400027c36 */ /* 0x004fe20008000000 */
[----:B---3--:R-:W-:-:S04]  /*00c0*/  ISETP.GE.AND P0, PT, R3, UR7, PT ;  /* 0x0000000703007c0c */ /* 0x008fc8000bf06270 */
[----:B----4-:R-:W-:-:S13]  /*00d0*/  ISETP.GE.OR P0, PT, R2, R5, P0 ;  /* 0x000000050200720c */ /* 0x010fda0000706670 */
[----:B------:R-:W-:Y:S05]  /*00e0*/  @P0 EXIT ;  /* 0x000000000000094d */ /* 0x000fea0003800000 */
[----:B------:R-:W0:Y:S01]  /*00f0*/  LDCU UR8, c[0x3][URZ] ;  /* 0x00c00000ff0877ac */ /* 0x000e220008000800 */
[----:B------:R-:W-:Y:S01]  /*0100*/  PLOP3.LUT P2, PT, PT, PT, PT, 0x8, 0x80 ;  /* 0x000000000080781c */ /* 0x000fe20003f4e170 */
[----:B------:R-:W1:Y:S01]  /*0110*/  LDCU.64 UR20, c[0x0][0x358] ;  /* 0x00006b00ff1477ac */ /* 0x000e620008000a00 */
[----:B0-----:R-:W-:-:S04]  /*0120*/  ULEA.HI UR5, UR8, UR8, URZ, 0x1 ;  /* 0x0000000808057291 */ /* 0x001fc8000f8f08ff */
[----:B------:R-:W-:-:S04]  /*0130*/  USHF.R.S32.HI UR5, URZ, 0x1, UR5 ;  /* 0x00000001ff057899 */ /* 0x000fc80008011405 */
[----:B------:R-:W-:Y:S02]  /*0140*/  UIADD3 UR6, UPT, UPT, -UR5, UR6, URZ ;  /* 0x0000000605067290 */ /* 0x000fe4000fffe1ff */
[C---:B------:R-:W-:Y:S02]  /*0150*/  IADD3 R14, PT, PT, R0.reuse, UR5, RZ ;  /* 0x00000005000e7c10 */ /* 0x040fe4000fffe0ff */
[C---:B------:R-:W-:Y:S02]  /*0160*/  ISETP.GE.AND P1, PT, R0.reuse, UR5, PT ;  /* 0x0000000500007c0c */ /* 0x040fe4000bf26270 */
[----:B------:R-:W-:-:S05]  /*0170*/  ISETP.GE.U32.AND P0, PT, R0, UR6, PT ;  /* 0x0000000600007c0c */ /* 0x000fca000bf06070 */
[----:B------:R-:W0:Y:S06]  /*0180*/  LDCU.64 UR6, c[0x0][0x380] ;  /* 0x00007000ff0677ac */ /* 0x000e2c0008000a00 */
[----:B------:R-:W-:Y:S02]  /*0190*/  @!P1 IADD3 R4, PT, PT, R2, -UR5, RZ ;  /* 0x8000000502049c10 */ /* 0x000fe4000fffe0ff */
[----:B------:R-:W-:-:S05]  /*01a0*/  @P0 VIADD R8, R14, UR4 ;  /* 0x000000040e080c36 */ /* 0x000fca0008000000 */
[----:B------:R-:W-:-:S04]  /*01b0*/  @P0 ISETP.GE.AND P3, PT, R8, R5, PT ;  /* 0x000000050800020c */ /* 0x000fc80003f66270 */
[----:B------:R-:W-:Y:S02]  /*01c0*/  @P0 PLOP3.LUT P2, PT, P3, PT, PT, 0x80, 0x8 ;  /* 0x000000000008081c */ /* 0x000fe40001f4f070 */
[----:B------:R-:W-:Y:S01]  /*01d0*/  @!P1 ISETP.GE.AND P3, PT, R2, UR5, PT ;  /* 0x0000000502009c0c */ /* 0x000fe2000bf66270 */
[----:B------:R-:W-:-:S03]  /*01e0*/  IMAD R2, R3, R5, R2 ;  /* 0x0000000503027224 */ /* 0x000fc600078e0202 */
[----:B------:R-:W-:-:S05]  /*01f0*/  @!P1 SEL R4, R4, RZ, P3 ;  /* 0x000000ff04049207 */ /* 0x000fca0001800000 */
[----:B------:R-:W-:Y:S01]  /*0200*/  @!P1 IMAD R6, R3, R5, R4 ;  /* 0x0000000503069224 */ /* 0x000fe200078e0204 */
[----:B0-----:R-:W-:Y:S01]  /*0210*/  IADD3 R4, P3, PT, R2, UR6, RZ ;  /* 0x0000000602047c10 */ /* 0x001fe2000ff7e0ff */
[----:B------:R-:W-:-:S04]  /*0220*/  @P2 VIADD R8, R5, 0xffffffff ;  /* 0xffffffff05082836 */ /* 0x000fc80000000000 */
[----:B------:R-:W-:Y:S01]  /*0230*/  @P0 IMAD R3, R3, R5, R8 ;  /* 0x0000000503030224 */ /* 0x000fe200078e0208 */
[----:B------:R-:W-:Y:S02]  /*0240*/  @!P1 IADD3 R8, P2, PT, R6, UR6, RZ ;  /* 0x0000000606089c10 */ /* 0x000fe4000ff5e0ff */
[----:B------:R-:W-:Y:S02]  /*0250*/  LEA.HI.X.SX32 R5, R2, UR7, 0x1, P3 ;  /* 0x0000000702057c11 */ /* 0x000fe400098f0eff */
[C---:B------:R-:W-:Y:S02]  /*0260*/  @P0 IADD3 R10, P3, PT, R3.reuse, UR6, RZ ;  /* 0x00000006030a0c10 */ /* 0x040fe4000ff7e0ff */
[----:B------:R-:W-:Y:S02]  /*0270*/  @!P1 LEA.HI.X.SX32 R9, R6, UR7, 0x1, P2 ;  /* 0x0000000706099c11 */ /* 0x000fe400090f0eff */
[----:B------:R-:W-:Y:S01]  /*0280*/  @P0 LEA.HI.X.SX32 R11, R3, UR7, 0x1, P3 ;  /* 0x00000007030b0c11 */ /* 0x000fe200098f0eff */
[----:B-1----:R0:W2:Y:S04]  /*0290*/  LDG.E.U8 R6, desc[UR20][R4.64] ;  /* 0x0000001404067981 */ /* 0x0020a8000c1e1100 */
[----:B------:R-:W3:Y:S04]  /*02a0*/  @!P1 LDG.E.U8 R8, desc[UR20][R8.64] ;  /* 0x0000001408089981 */ /* 0x000ee8000c1e1100 */
[----:B------:R-:W4:Y:S01]  /*02b0*/  @P0 LDG.E.U8 R10, desc[UR20][R10.64] ;  /* 0x000000140a0a0981 */ /* 0x000f22000c1e1100 */
[----:B------:R-:W-:Y:S01]  /*02c0*/  MOV R3, 0x400 ;  /* 0x0000040000037802 */ /* 0x000fe20000000f00 */
[----:B------:R-:W-:Y:S01]  /*02d0*/  UISETP.GE.AND UP0, UPT, UR8, 0x1, UPT ;  /* 0x000000010800788c */ /* 0x000fe2000bf06270 */
[----:B0-----:R-:W-:Y:S01]  /*02e0*/  CS2R R4, SRZ ;  /* 0x0000000000047805 */ /* 0x001fe2000001ff00 */
[----:B------:R-:W0:Y:S02]  /*02f0*/  S2R R12, SR_CgaCtaId ;  /* 0x00000000000c7919 */ /* 0x000e240000008800 */
[----:B0-----:R-:W-:-:S05]  /*0300*/  LEA R12, R12, R3, 0x18 ;  /* 0x000000030c0c7211 */ /* 0x001fca00078ec0ff */
[----:B------:R-:W-:-:S04]  /*0310*/  IMAD R3, R7, 0x50, R12 ;  /* 0x0000005007037824 */ /* 0x000fc800078e020c */
[C---:B------:R-:W-:Y:S01]  /*0320*/  @!P1 IMAD.IADD R15, R3.reuse, 0x1, R0 ;  /* 0x00000001030f9824 */ /* 0x040fe200078e0200 */
[----:B------:R-:W-:-:S05]  /*0330*/  IADD3 R13, PT, PT, R3, R14, RZ ;  /* 0x0000000e030d7210 */ /* 0x000fca0007ffe0ff */
[----:B--2---:R0:W-:Y:S04]  /*0340*/  STS.U8 [R13], R6 ;  /* 0x000000060d007388 */ /* 0x0041e80000000000 */
[----:B---3--:R0:W-:Y:S04]  /*0350*/  @!P1 STS.U8 [R15], R8 ;  /* 0x000000080f009388 */ /* 0x0081e80000000000 */
[----:B----4-:R0:W-:Y:S01]  /*0360*/  @P0 STS.U8 [R13+UR5], R10 ;  /* 0x0000000a0d000988 */ /* 0x0101e20008000005 */
[----:B------:R-:W-:Y:S06]  /*0370*/  BAR.SYNC.DEFER_BLOCKING 0x0 ;  /* 0x0000000000007b1d */ /* 0x000fec0000010000 */
[----:B------:R-:W-:Y:S05]  /*0380*/  BRA.U !UP0, `(.L_x_8) ;  /* 0x0000000508c87547 */ /* 0x000fea000b800000 */
[----:B------:R-:W-:Y:S01]  /*0390*/  UISETP.GE.U32.AND UP1, UPT, UR8, 0x8, UPT ;  /* 0x000000080800788c */ /* 0x000fe2000bf26070 */
[----:B------:R-:W-:Y:S01]  /*03a0*/  CS2R R4, SRZ ;  /* 0x0000000000047805 */ /* 0x000fe2000001ff00 */
[----:B------:R-:W-:Y:S01]  /*03b0*/  ULOP3.LUT UR5, UR8, 0x7, URZ, 0xc0, !UPT ;  /* 0x0000000708057892 */ /* 0x000fe2000f8ec0ff */
[----:B------:R-:W-:-:S03]  /*03c0*/  UMOV UR4, URZ ;  /* 0x000000ff00047c82 */ /* 0x000fc60008000000 */
[----:B------:R-:W-:-:S03]  /*03d0*/  UISETP.NE.AND UP0, UPT, UR5, URZ, UPT ;  /* 0x000000ff0500728c */ /* 0x000fc6000bf05270 */
[----:B------:R-:W-:Y:S08]  /*03e0*/  BRA.U !UP1, `(.L_x_9) ;  /* 0x0000000109cc7547 */ /* 0x000ff0000b800000 */
[----:B------:R-:W-:Y:S02]  /*03f0*/  IMAD R7, R7, 0x50, R0 ;  /* 0x0000005007077824 */ /* 0x000fe400078e0200 */
[----:B------:R-:W-:Y:S01]  /*0400*/  HFMA2 R4, -RZ, RZ, 0, 0 ;  /* 0x00000000ff047431 */ /* 0x000fe200000001ff */
[----:B------:R-:W-:Y:S01]  /*0410*/  ULOP3.LUT UR4, UR8, 0x7ffffff8, URZ, 0xc0, !UPT ;  /* 0x7ffffff808047892 */ /* 0x000fe2000f8ec0ff */
[----:B------:R-:W-:Y:S01]  /*0420*/  UMOV UR7, 0x30 ;  /* 0x0000003000077882 */ /* 0x000fe20000000000 */
[----:B0-----:R-:W-:Y:S02]  /*0430*/  IADD3 R6, PT, PT, R7, 0x3, R12 ;  /* 0x0000000307067810 */ /* 0x001fe40007ffe00c */
[----:B------:R-:W-:-:S12]  /*0440*/  UIADD3 UR6, UPT, UPT, -UR4, URZ, URZ ;  /* 0x000000ff04067290 */ /* 0x000fd8000fffe1ff */
.L_x_10:
[----:B------:R-:W0:Y:S01]  /*0450*/  LDS.U8 R9, [R6+-0x3] ;  /* 0xfffffd0006097984 */ /* 0x000e220000000000 */
[----:B------:R-:W1:Y:S03]  /*0460*/  LDCU.64 UR10, c[0x3][UR7+-0x20] ;  /* 0x00fffc00070a77ac */ /* 0x000e660008000a00 */
[----:B------:R-:W2:Y:S01]  /*0470*/  LDS.U8 R10, [R6+-0x2] ;  /* 0xfffffe00060a7984 */ /* 0x000ea20000000000 */
[----:B------:R-:W3:Y:S03]  /*0480*/  LDCU.64 UR12, c[0x3][UR7+-0x18] ;  /* 0x00fffd00070c77ac */ /* 0x000ee60008000a00 */
[----:B------:R-:W4:Y:S01]  /*0490*/  LDS.U8 R12, [R6+-0x1] ;  /* 0xffffff00060c7984 */ /* 0x000f220000000000 */
[----:B------:R-:W5:Y:S03]  /*04a0*/  LDCU.64 UR14, c[0x3][UR7+-0x10] ;  /* 0x00fffe00070e77ac */ /* 0x000f660008000a00 */
[----:B------:R-:W5:Y:S01]  /*04b0*/  LDS.U8 R13, [R6] ;  /* 0x00000000060d7984 */ /* 0x000f620000000000 */
[----:B------:R-:W5:Y:S03]  /*04c0*/  LDCU.64 UR16, c[0x3][UR7+-0x8] ;  /* 0x00ffff00071077ac */ /* 0x000f660008000a00 */
[----:B------:R-:W5:Y:S01]  /*04d0*/  LDS.U8 R14, [R6+0x1] ;  /* 0x00000100060e7984 */ /* 0x000f620000000000 */
[----:B------:R-:W5:Y:S03]  /*04e0*/  LDCU.64 UR18, c[0x3][UR7] ;  /* 0x00c00000071277ac */ /* 0x000f660008000a00 */
[----:B------:R-:W5:Y:S01]  /*04f0*/  LDS.U8 R15, [R6+0x2] ;  /* 0x00000200060f7984 */ /* 0x000f620000000000 */
[----:B------:R-:W-:-:S03]  /*0500*/  UIADD3 UR6, UPT, UPT, UR6, 0x8, URZ ;  /* 0x0000000806067890 */ /* 0x000fc6000fffe0ff */
[----:B------:R-:W5:Y:S01]  /*0510*/  LDS.U8 R8, [R6+0x3] ;  /* 0x0000030006087984 */ /* 0x000f620000000000 */
[----:B------:R-:W-:-:S03]  /*0520*/  UISETP.NE.AND UP1, UPT, UR6, URZ, UPT ;  /* 0x000000ff0600728c */ /* 0x000fc6000bf25270 */
[----:B------:R1:W5:Y:S02]  /*0530*/  LDS.U8 R7, [R6+0x4] ;  /* 0x0000040006077984 */ /* 0x0003640000000000 */
[----:B-1----:R-:W-:Y:S01]  /*0540*/  VIADD R6, R6, 0x8 ;  /* 0x0000000806067836 */ /* 0x002fe20000000000 */
[----:B0-----:R-:W-:Y:S02]  /*0550*/  I2FP.F32.U32 R9, R9 ;  /* 0x0000000900097245 */ /* 0x001fe40000201000 */
[----:B--2---:R-:W-:-:S03]  /*0560*/  I2FP.F32.U32 R11, R10 ;  /* 0x0000000a000b7245 */ /* 0x004fc60000201000 */
[C---:B------:R-:W-:Y:S01]  /*0570*/  FFMA R4, R9.reuse, UR10, R4 ;  /* 0x0000000a09047c23 */ /* 0x040fe20008000004 */
[----:B------:R-:W-:Y:S01]  /*0580*/  FFMA R5, R9, UR11, R5 ;  /* 0x0000000b09057c23 */ /* 0x000fe20008000005 */
[----:B------:R-:W0:Y:S01]  /*0590*/  LDCU.64 UR10, c[0x3][UR7+0x8] ;  /* 0x00c00100070a77ac */ /* 0x000e220008000a00 */
[----:B----4-:R-:W-:Y:S01]  /*05a0*/  I2FP.F32.U32 R9, R12 ;  /* 0x0000000c00097245 */ /* 0x010fe20000201000 */
[C---:B---3--:R-:W-:Y:S01]  /*05b0*/  FFMA R4, R11.reuse, UR12, R4 ;  /* 0x0000000c0b047c23 */ /* 0x048fe20008000004 */
[----:B------:R-:W-:Y:S01]  /*05c0*/  FFMA R5, R11, UR13, R5 ;  /* 0x0000000d0b057c23 */ /* 0x000fe20008000005 */
[----:B------:R-:W1:Y:S01]  /*05d0*/  LDCU.64 UR12, c[0x3][UR7+0x10] ;  /* 0x00c00200070c77ac */ /* 0x000e620008000a00 */
[----:B-----5:R-:W-:Y:S01]  /*05e0*/  I2FP.F32.U32 R13, R13 ;  /* 0x0000000d000d7245 */ /* 0x020fe20000201000 */
[C---:B------:R-:W-:Y:S01]  /*05f0*/  FFMA R4, R9.reuse, UR14, R4 ;  /* 0x0000000e09047c23 */ /* 0x040fe20008000004 */
[----:B------:R-:W-:Y:S01]  /*0600*/  FFMA R5, R9, UR15, R5 ;  /* 0x0000000f09057c23 */ /* 0x000fe20008000005 */
[----:B------:R-:W2:Y:S01]  /*0610*/  LDCU.64 UR14, c[0x3][UR7+0x18] ;  /* 0x00c00300070e77ac */ /* 0x000ea20008000a00 */
[----:B------:R-:W-:Y:S01]  /*0620*/  I2FP.F32.U32 R9, R14 ;  /* 0x0000000e00097245 */ /* 0x000fe20000201000 */
[C---:B------:R-:W-:Y:S01]  /*0630*/  FFMA R4, R13.reuse, UR16, R4 ;  /* 0x000000100d047c23 */ /* 0x040fe20008000004 */
[----:B------:R-:W-:Y:S01]  /*0640*/  FFMA R5, R13, UR17, R5 ;  /* 0x000000110d057c23 */ /* 0x000fe20008000005 */
[----:B------:R-:W-:Y:S01]  /*0650*/  UIADD3 UR7, UPT, UPT, UR7, 0x40, URZ ;  /* 0x0000004007077890 */ /* 0x000fe2000fffe0ff */
[----:B------:R-:W-:Y:S01]  /*0660*/  I2FP.F32.U32 R15, R15 ;  /* 0x0000000f000f7245 */ /* 0x000fe20000201000 */
[C---:B------:R-:W-:Y:S01]  /*0670*/  FFMA R4, R9.reuse, UR18, R4 ;  /* 0x0000001209047c23 */ /* 0x040fe20008000004 */
[----:B------:R-:W-:Y:S01]  /*0680*/  FFMA R5, R9, UR19, R5 ;  /* 0x0000001309057c23 */ /* 0x000fe20008000005 */
[----:B------:R-:W-:-:S02]  /*0690*/  I2FP.F32.U32 R9, R8 ;  /* 0x0000000800097245 */ /* 0x000fc40000201000 */
[C---:B0-----:R-:W-:Y:S01]  /*06a0*/  FFMA R4, R15.reuse, UR10, R4 ;  /* 0x0000000a0f047c23 */ /* 0x041fe20008000004 */
[----:B------:R-:W-:Y:S01]  /*06b0*/  FFMA R5, R15, UR11, R5 ;  /* 0x0000000b0f057c23 */ /* 0x000fe20008000005 */
[----:B------:R-:W-:Y:S02]  /*06c0*/  I2FP.F32.U32 R7, R7 ;  /* 0x0000000700077245 */ /* 0x000fe40000201000 */
[C---:B-1----:R-:W-:Y:S01]  /*06d0*/  FFMA R4, R9.reuse, UR12, R4 ;  /* 0x0000000c09047c23 */ /* 0x042fe20008000004 */
[----:B------:R-:W-:-:S03]  /*06e0*/  FFMA R5, R9, UR13, R5 ;  /* 0x0000000d09057c23 */ /* 0x000fc60008000005 */
[C---:B--2---:R-:W-:Y:S01]  /*06f0*/  FFMA R4, R7.reuse, UR14, R4 ;  /* 0x0000000e07047c23 */ /* 0x044fe20008000004 */
[----:B------:R-:W-:Y:S01]  /*0700*/  FFMA R5, R7, UR15, R5 ;  /* 0x0000000f07057c23 */ /* 0x000fe20008000005 */
[----:B------:R-:W-:Y:S06]  /*0710*/  BRA.U UP1, `(.L_x_10) ;  /* 0xfffffffd014c7547 */ /* 0x000fec000b83ffff */
.L_x_9:
[----:B------:R-:W-:Y:S05]  /*0720*/  BRA.U !UP0, `(.L_x_8) ;  /* 0x0000000108e07547 */ /* 0x000fea000b800000 */
[----:B------:R-:W-:Y:S02]  /*0730*/  UISETP.GE.U32.AND UP0, UPT, UR5, 0x4, UPT ;  /* 0x000000040500788c */ /* 0x000fe4000bf06070 */
[----:B------:R-:W-:-:S04]  /*0740*/  ULOP3.LUT UR9, UR8, 0x3, URZ, 0xc0, !UPT ;  /* 0x0000000308097892 */ /* 0x000fc8000f8ec0ff */
[----:B------:R-:W-:-:S03]  /*0750*/  UISETP.NE.AND UP1, UPT, UR9, URZ, UPT ;  /* 0x000000ff0900728c */ /* 0x000fc6000bf25270 */
[----:B------:R-:W-:Y:S08]  /*0760*/  BRA.U !UP0, `(.L_x_11) ;  /* 0x0000000108607547 */ /* 0x000ff0000b800000 */
[----:B0-----:R-:W-:Y:S01]  /*0770*/  IADD3 R6, PT, PT, R3, UR4, R0 ;  /* 0x0000000403067c10 */ /* 0x001fe2000fffe000 */
[----:B------:R-:W-:Y:S02]  /*0780*/  UMOV UR5, 0x10 ;  /* 0x0000001000057882 */ /* 0x000fe40000000000 */
[----:B------:R-:W-:Y:S02]  /*0790*/  ULEA UR5, UR4, UR5, 0x3 ;  /* 0x0000000504057291 */ /* 0x000fe4000f8e18ff */
[----:B------:R-:W0:Y:S01]  /*07a0*/  LDS.U8 R7, [R6] ;  /* 0x0000000006077984 */ /* 0x000e220000000000 */
[----:B------:R-:W-:-:S03]  /*07b0*/  UIADD3 UR4, UPT, UPT, UR4, 0x4, URZ ;  /* 0x0000000404047890 */ /* 0x000fc6000fffe0ff */
[----:B------:R-:W1:Y:S04]  /*07c0*/  LDS.U8 R8, [R6+0x1] ;  /* 0x0000010006087984 */ /* 0x000e680000000000 */
[----:B------:R-:W2:Y:S02]  /*07d0*/  LDS.U8 R10, [R6+0x2] ;  /* 0x00000200060a7984 */ /* 0x000ea40000000000 */
[----:B------:R-:W3:Y:S02]  /*07e0*/  LDCU.64 UR10, c[0x3][UR5] ;  /* 0x00c00000050a77ac */ /* 0x000ee40008000a00 */
[----:B------:R-:W4:Y:S01]  /*07f0*/  LDS.U8 R11, [R6+0x3] ;  /* 0x00000300060b7984 */ /* 0x000f220000000000 */
[----:B------:R-:W5:Y:S01]  /*0800*/  LDCU.64 UR12, c[0x3][UR5+0x8] ;  /* 0x00c00100050c77ac */ /* 0x000f620008000a00 */
[----:B------:R-:W4:Y:S01]  /*0810*/  LDCU.64 UR14, c[0x3][UR5+0x10] ;  /* 0x00c00200050e77ac */ /* 0x000f220008000a00 */
[----:B------:R-:W4:Y:S01]  /*0820*/  LDCU.64 UR6, c[0x3][UR5+0x18] ;  /* 0x00c00300050677ac */ /* 0x000f220008000a00 */
[----:B0-----:R-:W-:-:S02]  /*0830*/  I2FP.F32.U32 R7, R7 ;  /* 0x0000000700077245 */ /* 0x001fc40000201000 */
[----:B-1----:R-:W-:-:S03]  /*0840*/  I2FP.F32.U32 R9, R8 ;  /* 0x0000000800097245 */ /* 0x002fc60000201000 */
[C---:B---3--:R-:W-:Y:S01]  /*0850*/  FFMA R4, R7.reuse, UR10, R4 ;  /* 0x0000000a07047c23 */ /* 0x048fe20008000004 */
[----:B------:R-:W-:Y:S01]  /*0860*/  FFMA R5, R7, UR11, R5 ;  /* 0x0000000b07057c23 */ /* 0x000fe20008000005 */
[----:B--2---:R-:W-:Y:S02]  /*0870*/  I2FP.F32.U32 R7, R10 ;  /* 0x0000000a00077245 */ /* 0x004fe40000201000 */
[C---:B-----5:R-:W-:Y:S01]  /*0880*/  FFMA R4, R9.reuse, UR12, R4 ;  /* 0x0000000c09047c23 */ /* 0x060fe20008000004 */
[----:B------:R-:W-:Y:S01]  /*0890*/  FFMA R5, R9, UR13, R5 ;  /* 0x0000000d09057c23 */ /* 0x000fe20008000005 */
[----:B----4-:R-:W-:Y:S02]  /*08a0*/  I2FP.F32.U32 R11, R11 ;  /* 0x0000000b000b7245 */ /* 0x010fe40000201000 */
[C---:B------:R-:W-:Y:S01]  /*08b0*/  FFMA R4, R7.reuse, UR14, R4 ;  /* 0x0000000e07047c23 */ /* 0x040fe20008000004 */
[----:B------:R-:W-:-:S03]  /*08c0*/  FFMA R5, R7, UR15, R5 ;  /* 0x0000000f07057c23 */ /* 0x000fc60008000005 */
[C---:B------:R-:W-:Y:S01]  /*08d0*/  FFMA R4, R11.reuse, UR6, R4 ;  /* 0x000000060b047c23 */ /* 0x040fe20008000004 */
[----:B------:R-:W-:-:S07]  /*08e0*/  FFMA R5, R11, UR7, R5 ;  /* 0x000000070b057c23 */ /* 0x000fce0008000005 */
.L_x_11:
[----:B------:R-:W-:Y:S05]  /*08f0*/  BRA.U !UP1, `(.L_x_8) ;  /* 0x00000001096c7547 */ /* 0x000fea000b800000 */
[----:B------:R-:W-:Y:S02]  /*0900*/  UISETP.NE.AND UP0, UPT, UR9, 0x1, UPT ;  /* 0x000000010900788c */ /* 0x000fe4000bf05270 */
[----:B------:R-:W-:-:S04]  /*0910*/  ULOP3.LUT UR5, UR8, 0x1, URZ, 0xc0, !UPT ;  /* 0x0000000108057892 */ /* 0x000fc8000f8ec0ff */
[----:B------:R-:W-:-:S03]  /*0920*/  UISETP.NE.U32.AND UP1, UPT, UR5, 0x1, UPT ;  /* 0x000000010500788c */ /* 0x000fc6000bf25070 */
[----:B------:R-:W-:Y:S08]  /*0930*/  BRA.U !UP0, `(.L_x_12) ;  /* 0x0000000108387547 */ /* 0x000ff0000b800000 */
[----:B0-----:R-:W-:Y:S01]  /*0940*/  IADD3 R6, PT, PT, R3, UR4, R0 ;  /* 0x0000000403067c10 */ /* 0x001fe2000fffe000 */
[----:B------:R-:W-:Y:S02]  /*0950*/  UMOV UR5, 0x10 ;  /* 0x0000001000057882 */ /* 0x000fe40000000000 */
[----:B------:R-:W-:Y:S02]  /*0960*/  ULEA UR5, UR4, UR5, 0x3 ;  /* 0x0000000504057291 */ /* 0x000fe4000f8e18ff */
[----:B------:R-:W0:Y:S01]  /*0970*/  LDS.U8 R7, [R6] ;  /* 0x0000000006077984 */ /* 0x000e220000000000 */
[----:B------:R-:W-:-:S03]  /*0980*/  UIADD3 UR4, UPT, UPT, UR4, 0x2, URZ ;  /* 0x0000000204047890 */ /* 0x000fc6000fffe0ff */
[----:B------:R-:W1:Y:S06]  /*0990*/  LDS.U8 R8, [R6+0x1] ;  /* 0x0000010006087984 */ /* 0x000e6c0000000000 */
[----:B------:R-:W2:Y:S01]  /*09a0*/  LDCU.64 UR8, c[0x3][UR5] ;  /* 0x00c00000050877ac */ /* 0x000ea20008000a00 */
[----:B------:R-:W3:Y:S01]  /*09b0*/  LDCU.64 UR6, c[0x3][UR5+0x8] ;  /* 0x00c00100050677ac */ /* 0x000ee20008000a00 */
[----:B0-----:R-:W-:Y:S02]  /*09c0*/  I2FP.F32.U32 R7, R7 ;  /* 0x0000000700077245 */ /* 0x001fe40000201000 */
[----:B-1----:R-:W-:-:S03]  /*09d0*/  I2FP.F32.U32 R9, R8 ;  /* 0x0000000800097245 */ /* 0x002fc60000201000 */
[C---:B--2---:R-:W-:Y:S01]  /*09e0*/  FFMA R4, R7.reuse, UR8, R4 ;  /* 0x0000000807047c23 */ /* 0x044fe20008000004 */
[----:B------:R-:W-:-:S03]  /*09f0*/  FFMA R5, R7, UR9, R5 ;  /* 0x0000000907057c23 */ /* 0x000fc60008000005 */
[C---:B---3--:R-:W-:Y:S01]  /*0a00*/  FFMA R4, R9.reuse, UR6, R4 ;  /* 0x0000000609047c23 */ /* 0x048fe20008000004 */
[----:B------:R-:W-:-:S07]  /*0a10*/  FFMA R5, R9, UR7, R5 ;  /* 0x0000000709057c23 */ /* 0x000fce0008000005 */
.L_x_12:
[----:B------:R-:W-:Y:S05]  /*0a20*/  BRA.U UP1, `(.L_x_8) ;  /* 0x0000000101207547 */ /* 0x000fea000b800000 */
[----:B------:R-:W-:Y:S01]  /*0a30*/  IADD3 R0, PT, PT, R3, UR4, R0 ;  /* 0x0000000403007c10 */ /* 0x000fe2000fffe000 */
[----:B------:R-:W-:Y:S02]  /*0a40*/  UMOV UR5, 0x10 ;  /* 0x0000001000057882 */ /* 0x000fe40000000000 */
[----:B------:R-:W-:-:S03]  /*0a50*/  ULEA UR4, UR4, UR5, 0x3 ;  /* 0x0000000504047291 */ /* 0x000fc6000f8e18ff */
[----:B------:R-:W1:Y:S09]  /*0a60*/  LDS.U8 R0, [R0] ;  /* 0x0000000000007984 */ /* 0x000e720000000000 */
[----:B------:R-:W2:Y:S01]  /*0a70*/  LDCU.64 UR4, c[0x3][UR4] ;  /* 0x00c00000040477ac */ /* 0x000ea20008000a00 */
[----:B-1----:R-:W-:-:S05]  /*0a80*/  I2FP.F32.U32 R3, R0 ;  /* 0x0000000000037245 */ /* 0x002fca0000201000 */
[C---:B--2---:R-:W-:Y:S01]  /*0a90*/  FFMA R4, R3.reuse, UR4, R4 ;  /* 0x0000000403047c23 */ /* 0x044fe20008000004 */
[----:B------:R-:W-:-:S07]  /*0aa0*/  FFMA R5, R3, UR5, R5 ;  /* 0x0000000503057c23 */ /* 0x000fce0008000005 */
.L_x_8:
[----:B0-----:R-:W0:Y:S02]  /*0ab0*/  LDC.64 R6, c[0x0][0x388] ;  /* 0x0000e200ff067b82 */ /* 0x001e240000000a00 */
[----:B0-----:R-:W-:-:S05]  /*0ac0*/  IMAD.WIDE R2, R2, 0x8, R6 ;  /* 0x0000000802027825 */ /* 0x001fca00078e0206 */
[----:B------:R-:W-:Y:S01]  /*0ad0*/  STG.E.64 desc[UR20][R2.64], R4 ;  /* 0x0000000402007986 */ /* 0x000fe2000c101b14 */
[----:B------:R-:W-:Y:S05]  /*0ae0*/  EXIT ;  /* 0x000000000000794d */ /* 0x000fea0003800000 */
.L_x_13:
        /* <DEDUP_REMOVED lines=9> */
.L_x_15:


//--------------------- .nv.shared.reserved.0     --------------------------
	.section	.nv.shared.reserved.0,"aw",@nobits
	.weak		__nv_reservedSMEM_offset_0_alias
	.size		__nv_reservedSMEM_offset_0_alias, 0, 64
	.other		__nv_reservedSMEM_offset_0_alias,@"STO_CUDA_RESERVED_SHARED STV_DEFAULT"
__nv_reservedSMEM_offset_0_alias:
	.zero		0
	.zero		64


//--------------------- .nv.shared._Z15blur_horizontalPKhP6float2 --------------------------
	.section	.nv.shared._Z15blur_horizontalPKhP6float2,"aw",@nobits
	.sectionflags	@""
.nv.shared._Z15blur_horizontalPKhP6float2:
	.zero		1344


//--------------------- .nv.constant0._Z13blur_verticalPK6float2Ph --------------------------
	.section	.nv.constant0._Z13blur_verticalPK6float2Ph,"a",@progbits
	.sectionflags	@""
	.align	4
.nv.constant0._Z13blur_verticalPK6float2Ph:
	.zero		912


//--------------------- .nv.constant0._Z15blur_horizontalPKhP6float2 --------------------------
	.section	.nv.constant0._Z15blur_horizontalPKhP6float2,"a",@progbits
	.sectionflags	@""
	.align	4
.nv.constant0._Z15blur_horizontalPKhP6float2:
	.zero		912


//--------------------- SYMBOLS --------------------------

	.type		.nv.reservedSmem.offset0,@object
	.size		.nv.reservedSmem.offset0,0x4
	.type		.nv.reservedSmem.cap,@object
	.size		.nv.reservedSmem.cap,0x4
